	.target	sm_103a

	.elftype	@"ET_EXEC"


//--------------------- .note.nv.tkinfo           --------------------------
	.section	.note.nv.tkinfo,"",@"SHT_NOTE"
	.sectionflags	@"SHF_NOTE_NV_TKINFO"
	.tkinfo
        /*0018*/ 	.word	0x00000002
        /*0030*/ 	.string	""
        /*0030*/ 	.string	"ptxas"
        /*0030*/ 	.string	"Cuda compilation tools, release 13.0, V13.0.88"
        /*0030*/ 	.string	"Build cuda_13.0.r13.0/compiler.36424714_0"
        /*0030*/ 	.string	"-arch sm_103a -m 64 "



//--------------------- .note.nv.cuinfo           --------------------------
	.section	.note.nv.cuinfo,"",@"SHT_NOTE"
	.sectionflags	@"SHF_NOTE_NV_CUINFO"
        /*0018*/ 	.short	0x0002
        /*001a*/ 	.short	0x0067
        /*001c*/ 	.short	0x0082
	.zero		2


//--------------------- .nv.info                  --------------------------
	.section	.nv.info,"",@"SHT_CUDA_INFO"
	.align	4


	//----- nvinfo : EIATTR_REGCOUNT
	.align		4
        /*0000*/ 	.byte	0x04, 0x2f
        /*0002*/ 	.short	(.L_29 - .L_28)
	.align		4
.L_28:
        /*0004*/ 	.word	index@(_Z26softmax16_topk_norm_kernelP6__halfii)
        /*0008*/ 	.word	0x00000026


	//----- nvinfo : EIATTR_FRAME_SIZE
	.align		4
.L_29:
        /*000c*/ 	.byte	0x04, 0x11
        /*000e*/ 	.short	(.L_31 - .L_30)
	.align		4
.L_30:
        /*0010*/ 	.word	index@(_Z26softmax16_topk_norm_kernelP6__halfii)
        /*0014*/ 	.word	0x00000000


	//----- nvinfo : EIATTR_REGCOUNT
	.align		4
.L_31:
        /*0018*/ 	.byte	0x04, 0x2f
        /*001a*/ 	.short	(.L_33 - .L_32)
	.align		4
.L_32:
        /*001c*/ 	.word	index@(_Z25softmax8_topk_norm_kernelP6__halfii)
        /*0020*/ 	.word	0x00000015


	//----- nvinfo : EIATTR_FRAME_SIZE
	.align		4
.L_33:
        /*0024*/ 	.byte	0x04, 0x11
        /*0026*/ 	.short	(.L_35 - .L_34)
	.align		4
.L_34:
        /*0028*/ 	.word	index@(_Z25softmax8_topk_norm_kernelP6__halfii)
        /*002c*/ 	.word	0x00000000


	//----- nvinfo : EIATTR_REGCOUNT
	.align		4
.L_35:
        /*0030*/ 	.byte	0x04, 0x2f
        /*0032*/ 	.short	(.L_37 - .L_36)
	.align		4
.L_36:
        /*0034*/ 	.word	index@(_Z25softmax4_topk_norm_kernelP6__halfii)
        /*0038*/ 	.word	0x00000011


	//----- nvinfo : EIATTR_FRAME_SIZE
	.align		4
.L_37:
        /*003c*/ 	.byte	0x04, 0x11
        /*003e*/ 	.short	(.L_39 - .L_38)
	.align		4
.L_38:
        /*0040*/ 	.word	index@(_Z25softmax4_topk_norm_kernelP6__halfii)
        /*0044*/ 	.word	0x00000000


	//----- nvinfo : EIATTR_REGCOUNT
	.align		4
.L_39:
        /*0048*/ 	.byte	0x04, 0x2f
        /*004a*/ 	.short	(.L_41 - .L_40)
	.align		4
.L_40:
        /*004c*/ 	.word	index@(_Z27softmax128_topk_norm_kernelP6__halfii)
        /*0050*/ 	.word	0x0000009a


	//----- nvinfo : EIATTR_FRAME_SIZE
	.align		4
.L_41:
        /*0054*/ 	.byte	0x04, 0x11
        /*0056*/ 	.short	(.L_43 - .L_42)
	.align		4
.L_42:
        /*0058*/ 	.word	index@(_Z27softmax128_topk_norm_kernelP6__halfii)
        /*005c*/ 	.word	0x00000200


	//----- nvinfo : EIATTR_REGCOUNT
	.align		4
.L_43:
        /*0060*/ 	.byte	0x04, 0x2f
        /*0062*/ 	.short	(.L_45 - .L_44)
	.align		4
.L_44:
        /*0064*/ 	.word	index@(_Z14act_mul_kernelILb1ELb0ELb1EEvP6__halfPKS0_iiS3_i)
        /*0068*/ 	.word	0x00000013


	//----- nvinfo : EIATTR_FRAME_SIZE
	.align		4
.L_45:
        /*006c*/ 	.byte	0x04, 0x11
        /*006e*/ 	.short	(.L_47 - .L_46)
	.align		4
.L_46:
        /*0070*/ 	.word	index@(_Z14act_mul_kernelILb1ELb0ELb1EEvP6__halfPKS0_iiS3_i)
        /*0074*/ 	.word	0x00000000


	//----- nvinfo : EIATTR_REGCOUNT
	.align		4
.L_47:
        /*0078*/ 	.byte	0x04, 0x2f
        /*007a*/ 	.short	(.L_49 - .L_48)
	.align		4
.L_48:
        /*007c*/ 	.word	index@(_Z14act_mul_kernelILb1ELb1ELb1EEvP6__halfPKS0_iiS3_i)
        /*0080*/ 	.word	0x00000013


	//----- nvinfo : EIATTR_FRAME_SIZE
	.align		4
.L_49:
        /*0084*/ 	.byte	0x04, 0x11
        /*0086*/ 	.short	(.L_51 - .L_50)
	.align		4
.L_50:
        /*0088*/ 	.word	index@(_Z14act_mul_kernelILb1ELb1ELb1EEvP6__halfPKS0_iiS3_i)
        /*008c*/ 	.word	0x00000000


	//----- nvinfo : EIATTR_REGCOUNT
	.align		4
.L_51:
        /*0090*/ 	.byte	0x04, 0x2f
        /*0092*/ 	.short	(.L_53 - .L_52)
	.align		4
.L_52:
        /*0094*/ 	.word	index@(_Z14act_mul_kernelILb0ELb0ELb1EEvP6__halfPKS0_iiS3_i)
        /*0098*/ 	.word	0x0000000d


	//----- nvinfo : EIATTR_FRAME_SIZE
	.align		4
.L_53:
        /*009c*/ 	.byte	0x04, 0x11
        /*009e*/ 	.short	(.L_55 - .L_54)
	.align		4
.L_54:
        /*00a0*/ 	.word	index@(_Z14act_mul_kernelILb0ELb0ELb1EEvP6__halfPKS0_iiS3_i)
        /*00a4*/ 	.word	0x00000000


	//----- nvinfo : EIATTR_REGCOUNT
	.align		4
.L_55:
        /*00a8*/ 	.byte	0x04, 0x2f
        /*00aa*/ 	.short	(.L_57 - .L_56)
	.align		4
.L_56:
        /*00ac*/ 	.word	index@(_Z14act_mul_kernelILb0ELb1ELb1EEvP6__halfPKS0_iiS3_i)
        /*00b0*/ 	.word	0x0000000d


	//----- nvinfo : EIATTR_FRAME_SIZE
	.align		4
.L_57:
        /*00b4*/ 	.byte	0x04, 0x11
        /*00b6*/ 	.short	(.L_59 - .L_58)
	.align		4
.L_58:
        /*00b8*/ 	.word	index@(_Z14act_mul_kernelILb0ELb1ELb1EEvP6__halfPKS0_iiS3_i)
        /*00bc*/ 	.word	0x00000000


	//----- nvinfo : EIATTR_REGCOUNT
	.align		4
.L_59:
        /*00c0*/ 	.byte	0x04, 0x2f
        /*00c2*/ 	.short	(.L_61 - .L_60)
	.align		4
.L_60:
        /*00c4*/ 	.word	index@(_Z14act_mul_kernelILb1ELb0ELb0EEvP6__halfPKS0_iiS3_i)
        /*00c8*/ 	.word	0x0000000c


	//----- nvinfo : EIATTR_FRAME_SIZE
	.align		4
.L_61:
        /*00cc*/ 	.byte	0x04, 0x11
        /*00ce*/ 	.short	(.L_63 - .L_62)
	.align		4
.L_62:
        /*00d0*/ 	.word	index@(_Z14act_mul_kernelILb1ELb0ELb0EEvP6__halfPKS0_iiS3_i)
        /*00d4*/ 	.word	0x00000000


	//----- nvinfo : EIATTR_REGCOUNT
	.align		4
.L_63:
        /*00d8*/ 	.byte	0x04, 0x2f
        /*00da*/ 	.short	(.L_65 - .L_64)
	.align		4
.L_64:
        /*00dc*/ 	.word	index@(_Z14act_mul_kernelILb1ELb1ELb0EEvP6__halfPKS0_iiS3_i)
        /*00e0*/ 	.word	0x0000000c


	//----- nvinfo : EIATTR_FRAME_SIZE
	.align		4
.L_65:
        /*00e4*/ 	.byte	0x04, 0x11
        /*00e6*/ 	.short	(.L_67 - .L_66)
	.align		4
.L_66:
        /*00e8*/ 	.word	index@(_Z14act_mul_kernelILb1ELb1ELb0EEvP6__halfPKS0_iiS3_i)
        /*00ec*/ 	.word	0x00000000


	//----- nvinfo : EIATTR_REGCOUNT
	.align		4
.L_67:
        /*00f0*/ 	.byte	0x04, 0x2f
        /*00f2*/ 	.short	(.L_69 - .L_68)
	.align		4
.L_68:
        /*00f4*/ 	.word	index@(_Z14act_mul_kernelILb0ELb0ELb0EEvP6__halfPKS0_iiS3_i)
        /*00f8*/ 	.word	0x0000000c


	//----- nvinfo : EIATTR_FRAME_SIZE
	.align		4
.L_69:
        /*00fc*/ 	.byte	0x04, 0x11
        /*00fe*/ 	.short	(.L_71 - .L_70)
	.align		4
.L_70:
        /*0100*/ 	.word	index@(_Z14act_mul_kernelILb0ELb0ELb0EEvP6__halfPKS0_iiS3_i)
        /*0104*/ 	.word	0x00000000


	//----- nvinfo : EIATTR_REGCOUNT
	.align		4
.L_71:
        /*0108*/ 	.byte	0x04, 0x2f
        /*010a*/ 	.short	(.L_73 - .L_72)
	.align		4
.L_72:
        /*010c*/ 	.word	index@(_Z14act_mul_kernelILb0ELb1ELb0EEvP6__halfPKS0_iiS3_i)
        /*0110*/ 	.word	0x0000000c


	//----- nvinfo : EIATTR_FRAME_SIZE
	.align		4
.L_73:
        /*0114*/ 	.byte	0x04, 0x11
        /*0116*/ 	.short	(.L_75 - .L_74)
	.align		4
.L_74:
        /*0118*/ 	.word	index@(_Z14act_mul_kernelILb0ELb1ELb0EEvP6__halfPKS0_iiS3_i)
        /*011c*/ 	.word	0x00000000


	//----- nvinfo : EIATTR_REGCOUNT
	.align		4
.L_75:
        /*0120*/ 	.byte	0x04, 0x2f
        /*0122*/ 	.short	(.L_77 - .L_76)
	.align		4
.L_76:
        /*0124*/ 	.word	index@(_Z10act_kernelILb1ELb0ELb1EEvP6__halfiiPKS0_i)
        /*0128*/ 	.word	0x00000011


	//----- nvinfo : EIATTR_FRAME_SIZE
	.align		4
.L_77:
        /*012c*/ 	.byte	0x04, 0x11
        /*012e*/ 	.short	(.L_79 - .L_78)
	.align		4
.L_78:
        /*0130*/ 	.word	index@(_Z10act_kernelILb1ELb0ELb1EEvP6__halfiiPKS0_i)
        /*0134*/ 	.word	0x00000000


	//----- nvinfo : EIATTR_REGCOUNT
	.align		4
.L_79:
        /*0138*/ 	.byte	0x04, 0x2f
        /*013a*/ 	.short	(.L_81 - .L_80)
	.align		4
.L_80:
        /*013c*/ 	.word	index@(_Z10act_kernelILb1ELb1ELb1EEvP6__halfiiPKS0_i)
        /*0140*/ 	.word	0x00000011


	//----- nvinfo : EIATTR_FRAME_SIZE
	.align		4
.L_81:
        /*0144*/ 	.byte	0x04, 0x11
        /*0146*/ 	.short	(.L_83 - .L_82)
	.align		4
.L_82:
        /*0148*/ 	.word	index@(_Z10act_kernelILb1ELb1ELb1EEvP6__halfiiPKS0_i)
        /*014c*/ 	.word	0x00000000


	//----- nvinfo : EIATTR_REGCOUNT
	.align		4
.L_83:
        /*0150*/ 	.byte	0x04, 0x2f
        /*0152*/ 	.short	(.L_85 - .L_84)
	.align		4
.L_84:
        /*0154*/ 	.word	index@(_Z10act_kernelILb0ELb0ELb1EEvP6__halfiiPKS0_i)
        /*0158*/ 	.word	0x0000000c


	//----- nvinfo : EIATTR_FRAME_SIZE
	.align		4
.L_85:
        /*015c*/ 	.byte	0x04, 0x11
        /*015e*/ 	.short	(.L_87 - .L_86)
	.align		4
.L_86:
        /*0160*/ 	.word	index@(_Z10act_kernelILb0ELb0ELb1EEvP6__halfiiPKS0_i)
        /*0164*/ 	.word	0x00000000


	//----- nvinfo : EIATTR_REGCOUNT
	.align		4
.L_87:
        /*0168*/ 	.byte	0x04, 0x2f
        /*016a*/ 	.short	(.L_89 - .L_88)
	.align		4
.L_88:
        /*016c*/ 	.word	index@(_Z10act_kernelILb0ELb1ELb1EEvP6__halfiiPKS0_i)
        /*0170*/ 	.word	0x0000000c


	//----- nvinfo : EIATTR_FRAME_SIZE
	.align		4
.L_89:
        /*0174*/ 	.byte	0x04, 0x11
        /*0176*/ 	.short	(.L_91 - .L_90)
	.align		4
.L_90:
        /*0178*/ 	.word	index@(_Z10act_kernelILb0ELb1ELb1EEvP6__halfiiPKS0_i)
        /*017c*/ 	.word	0x00000000


	//----- nvinfo : EIATTR_REGCOUNT
	.align		4
.L_91:
        /*0180*/ 	.byte	0x04, 0x2f
        /*0182*/ 	.short	(.L_93 - .L_92)
	.align		4
.L_92:
        /*0184*/ 	.word	index@(_Z10act_kernelILb1ELb0ELb0EEvP6__halfiiPKS0_i)
        /*0188*/ 	.word	0x0000000b


	//----- nvinfo : EIATTR_FRAME_SIZE
	.align		4
.L_93:
        /*018c*/ 	.byte	0x04, 0x11
        /*018e*/ 	.short	(.L_95 - .L_94)
	.align		4
.L_94:
        /*0190*/ 	.word	index@(_Z10act_kernelILb1ELb0ELb0EEvP6__halfiiPKS0_i)
        /*0194*/ 	.word	0x00000000


	//----- nvinfo : EIATTR_REGCOUNT
	.align		4
.L_95:
        /*0198*/ 	.byte	0x04, 0x2f
        /*019a*/ 	.short	(.L_97 - .L_96)
	.align		4
.L_96:
        /*019c*/ 	.word	index@(_Z10act_kernelILb1ELb1ELb0EEvP6__halfiiPKS0_i)
        /*01a0*/ 	.word	0x0000000b


	//----- nvinfo : EIATTR_FRAME_SIZE
	.align		4
.L_97:
        /*01a4*/ 	.byte	0x04, 0x11
        /*01a6*/ 	.short	(.L_99 - .L_98)
	.align		4
.L_98:
        /*01a8*/ 	.word	index@(_Z10act_kernelILb1ELb1ELb0EEvP6__halfiiPKS0_i)
        /*01ac*/ 	.word	0x00000000


	//----- nvinfo : EIATTR_REGCOUNT
	.align		4
.L_99:
        /*01b0*/ 	.byte	0x04, 0x2f
        /*01b2*/ 	.short	(.L_101 - .L_100)
	.align		4
.L_100:
        /*01b4*/ 	.word	index@(_Z10act_kernelILb0ELb0ELb0EEvP6__halfiiPKS0_i)
        /*01b8*/ 	.word	0x0000000a


	//----- nvinfo : EIATTR_FRAME_SIZE
	.align		4
.L_101:
        /*01bc*/ 	.byte	0x04, 0x11
        /*01be*/ 	.short	(.L_103 - .L_102)
	.align		4
.L_102:
        /*01c0*/ 	.word	index@(_Z10act_kernelILb0ELb0ELb0EEvP6__halfiiPKS0_i)
        /*01c4*/ 	.word	0x00000000


	//----- nvinfo : EIATTR_REGCOUNT
	.align		4
.L_103:
        /*01c8*/ 	.byte	0x04, 0x2f
        /*01ca*/ 	.short	(.L_105 - .L_104)
	.align		4
.L_104:
        /*01cc*/ 	.word	index@(_Z10act_kernelILb0ELb1ELb0EEvP6__halfiiPKS0_i)
        /*01d0*/ 	.word	0x0000000a


	//----- nvinfo : EIATTR_FRAME_SIZE
	.align		4
.L_105:
        /*01d4*/ 	.byte	0x04, 0x11
        /*01d6*/ 	.short	(.L_107 - .L_106)
	.align		4
.L_106:
        /*01d8*/ 	.word	index@(_Z10act_kernelILb0ELb1ELb0EEvP6__halfiiPKS0_i)
        /*01dc*/ 	.word	0x00000000


	//----- nvinfo : EIATTR_MIN_STACK_SIZE
	.align		4
.L_107:
        /*01e0*/ 	.byte	0x04, 0x12
        /*01e2*/ 	.short	(.L_109 - .L_108)
	.align		4
.L_108:
        /*01e4*/ 	.word	index@(_Z10act_kernelILb0ELb1ELb0EEvP6__halfiiPKS0_i)
        /*01e8*/ 	.word	0x00000000


	//----- nvinfo : EIATTR_MIN_STACK_SIZE
	.align		4
.L_109:
        /*01ec*/ 	.byte	0x04, 0x12
        /*01ee*/ 	.short	(.L_111 - .L_110)
	.align		4
.L_110:
        /*01f0*/ 	.word	index@(_Z10act_kernelILb0ELb0ELb0EEvP6__halfiiPKS0_i)
        /*01f4*/ 	.word	0x00000000


	//----- nvinfo : EIATTR_MIN_STACK_SIZE
	.align		4
.L_111:
        /*01f8*/ 	.byte	0x04, 0x12
        /*01fa*/ 	.short	(.L_113 - .L_112)
	.align		4
.L_112:
        /*01fc*/ 	.word	index@(_Z10act_kernelILb1ELb1ELb0EEvP6__halfiiPKS0_i)
        /*0200*/ 	.word	0x00000000


	//----- nvinfo : EIATTR_MIN_STACK_SIZE
	.align		4
.L_113:
        /*0204*/ 	.byte	0x04, 0x12
        /*0206*/ 	.short	(.L_115 - .L_114)
	.align		4
.L_114:
        /*0208*/ 	.word	index@(_Z10act_kernelILb1ELb0ELb0EEvP6__halfiiPKS0_i)
        /*020c*/ 	.word	0x00000000


	//----- nvinfo : EIATTR_MIN_STACK_SIZE
	.align		4
.L_115:
        /*0210*/ 	.byte	0x04, 0x12
        /*0212*/ 	.short	(.L_117 - .L_116)
	.align		4
.L_116:
        /*0214*/ 	.word	index@(_Z10act_kernelILb0ELb1ELb1EEvP6__halfiiPKS0_i)
        /*0218*/ 	.word	0x00000000


	//----- nvinfo : EIATTR_MIN_STACK_SIZE
	.align		4
.L_117:
        /*021c*/ 	.byte	0x04, 0x12
        /*021e*/ 	.short	(.L_119 - .L_118)
	.align		4
.L_118:
        /*0220*/ 	.word	index@(_Z10act_kernelILb0ELb0ELb1EEvP6__halfiiPKS0_i)
        /*0224*/ 	.word	0x00000000


	//----- nvinfo : EIATTR_MIN_STACK_SIZE
	.align		4
.L_119:
        /*0228*/ 	.byte	0x04, 0x12
        /*022a*/ 	.short	(.L_121 - .L_120)
	.align		4
.L_120:
        /*022c*/ 	.word	index@(_Z10act_kernelILb1ELb1ELb1EEvP6__halfiiPKS0_i)
        /*0230*/ 	.word	0x00000000


	//----- nvinfo : EIATTR_MIN_STACK_SIZE
	.align		4
.L_121:
        /*0234*/ 	.byte	0x04, 0x12
        /*0236*/ 	.short	(.L_123 - .L_122)
	.align		4
.L_122:
        /*0238*/ 	.word	index@(_Z10act_kernelILb1ELb0ELb1EEvP6__halfiiPKS0_i)
        /*023c*/ 	.word	0x00000000


	//----- nvinfo : EIATTR_MIN_STACK_SIZE
	.align		4
.L_123:
        /*0240*/ 	.byte	0x04, 0x12
        /*0242*/ 	.short	(.L_125 - .L_124)
	.align		4
.L_124:
        /*0244*/ 	.word	index@(_Z14act_mul_kernelILb0ELb1ELb0EEvP6__halfPKS0_iiS3_i)
        /*0248*/ 	.word	0x00000000


	//----- nvinfo : EIATTR_MIN_STACK_SIZE
	.align		4
.L_125:
        /*024c*/ 	.byte	0x04, 0x12
        /*024e*/ 	.short	(.L_127 - .L_126)
	.align		4
.L_126:
        /*0250*/ 	.word	index@(_Z14act_mul_kernelILb0ELb0ELb0EEvP6__halfPKS0_iiS3_i)
        /*0254*/ 	.word	0x00000000


	//----- nvinfo : EIATTR_MIN_STACK_SIZE
	.align		4
.L_127:
        /*0258*/ 	.byte	0x04, 0x12
        /*025a*/ 	.short	(.L_129 - .L_128)
	.align		4
.L_128:
        /*025c*/ 	.word	index@(_Z14act_mul_kernelILb1ELb1ELb0EEvP6__halfPKS0_iiS3_i)
        /*0260*/ 	.word	0x00000000


	//----- nvinfo : EIATTR_MIN_STACK_SIZE
	.align		4
.L_129:
        /*0264*/ 	.byte	0x04, 0x12
        /*0266*/ 	.short	(.L_131 - .L_130)
	.align		4
.L_130:
        /*0268*/ 	.word	index@(_Z14act_mul_kernelILb1ELb0ELb0EEvP6__halfPKS0_iiS3_i)
        /*026c*/ 	.word	0x00000000


	//----- nvinfo : EIATTR_MIN_STACK_SIZE
	.align		4
.L_131:
        /*0270*/ 	.byte	0x04, 0x12
        /*0272*/ 	.short	(.L_133 - .L_132)
	.align		4
.L_132:
        /*0274*/ 	.word	index@(_Z14act_mul_kernelILb0ELb1ELb1EEvP6__halfPKS0_iiS3_i)
        /*0278*/ 	.word	0x00000000


	//----- nvinfo : EIATTR_MIN_STACK_SIZE
	.align		4
.L_133:
        /*027c*/ 	.byte	0x04, 0x12
        /*027e*/ 	.short	(.L_135 - .L_134)
	.align		4
.L_134:
        /*0280*/ 	.word	index@(_Z14act_mul_kernelILb0ELb0ELb1EEvP6__halfPKS0_iiS3_i)
        /*0284*/ 	.word	0x00000000


	//----- nvinfo : EIATTR_MIN_STACK_SIZE
	.align		4
.L_135:
        /*0288*/ 	.byte	0x04, 0x12
        /*028a*/ 	.short	(.L_137 - .L_136)
	.align		4
.L_136:
        /*028c*/ 	.word	index@(_Z14act_mul_kernelILb1ELb1ELb1EEvP6__halfPKS0_iiS3_i)
        /*0290*/ 	.word	0x00000000


	//----- nvinfo : EIATTR_MIN_STACK_SIZE
	.align		4
.L_137:
        /*0294*/ 	.byte	0x04, 0x12
        /*0296*/ 	.short	(.L_139 - .L_138)
	.align		4
.L_138:
        /*0298*/ 	.word	index@(_Z14act_mul_kernelILb1ELb0ELb1EEvP6__halfPKS0_iiS3_i)
        /*029c*/ 	.word	0x00000000


	//----- nvinfo : EIATTR_MIN_STACK_SIZE
	.align		4
.L_139:
        /*02a0*/ 	.byte	0x04, 0x12
        /*02a2*/ 	.short	(.L_141 - .L_140)
	.align		4
.L_140:
        /*02a4*/ 	.word	index@(_Z27softmax128_topk_norm_kernelP6__halfii)
        /*02a8*/ 	.word	0x00000200


	//----- nvinfo : EIATTR_MIN_STACK_SIZE
	.align		4
.L_141:
        /*02ac*/ 	.byte	0x04, 0x12
        /*02ae*/ 	.short	(.L_143 - .L_142)
	.align		4
.L_142:
        /*02b0*/ 	.word	index@(_Z25softmax4_topk_norm_kernelP6__halfii)
        /*02b4*/ 	.word	0x00000000


	//----- nvinfo : EIATTR_MIN_STACK_SIZE
	.align		4
.L_143:
        /*02b8*/ 	.byte	0x04, 0x12
        /*02ba*/ 	.short	(.L_145 - .L_144)
	.align		4
.L_144:
        /*02bc*/ 	.word	index@(_Z25softmax8_topk_norm_kernelP6__halfii)
        /*02c0*/ 	.word	0x00000000


	//----- nvinfo : EIATTR_MIN_STACK_SIZE
	.align		4
.L_145:
        /*02c4*/ 	.byte	0x04, 0x12
        /*02c6*/ 	.short	(.L_147 - .L_146)
	.align		4
.L_146:
        /*02c8*/ 	.word	index@(_Z26softmax16_topk_norm_kernelP6__halfii)
        /*02cc*/ 	.word	0x00000000
.L_147:


//--------------------- .nv.compat                --------------------------
	.section	.nv.compat,"",@"SHT_CUDA_COMPAT_INFO"
	.align	4
        /*0000*/ 	.byte	0x02, 0x09, 0x01, 0x00, 0x02, 0x02, 0x01, 0x00, 0x02, 0x05, 0x05, 0x00, 0x03, 0x07, 0x01, 0x01
        /*0010*/ 	.byte	0x02, 0x03, 0x00, 0x00, 0x02, 0x06, 0x01, 0x00, 0x04, 0x0b, 0x08, 0x00, 0x00, 0x00, 0x00, 0x00
        /*0020*/ 	.byte	0x00, 0x00, 0x00, 0x00


//--------------------- .nv.info._Z10act_kernelILb0ELb1ELb0EEvP6__halfiiPKS0_i --------------------------
	.section	.nv.info._Z10act_kernelILb0ELb1ELb0EEvP6__halfiiPKS0_i,"",@"SHT_CUDA_INFO"
	.sectionflags	@""
	.align	4


	//----- nvinfo : EIATTR_CUDA_API_VERSION
	.align		4
        /*0000*/ 	.byte	0x04, 0x37
        /*0002*/ 	.short	(.L_149 - .L_148)
.L_148:
        /*0004*/ 	.word	0x00000082


	//----- nvinfo : EIATTR_KPARAM_INFO
	.align		4
.L_149:
        /*0008*/ 	.byte	0x04, 0x17
        /*000a*/ 	.short	(.L_151 - .L_150)
.L_150:
        /*000c*/ 	.word	0x00000000
        /*0010*/ 	.short	0x0004
        /*0012*/ 	.short	0x0018
        /*0014*/ 	.byte	0x00, 0xf0, 0x11, 0x00


	//----- nvinfo : EIATTR_KPARAM_INFO
	.align		4
.L_151:
        /*0018*/ 	.byte	0x04, 0x17
        /*001a*/ 	.short	(.L_153 - .L_152)
.L_152:
        /*001c*/ 	.word	0x00000000
        /*0020*/ 	.short	0x0003
        /*0022*/ 	.short	0x0010
        /*0024*/ 	.byte	0x00, 0xf5, 0x21, 0x00


	//----- nvinfo : EIATTR_KPARAM_INFO
	.align		4
.L_153:
        /*0028*/ 	.byte	0x04, 0x17
        /*002a*/ 	.short	(.L_155 - .L_154)
.L_154:
        /*002c*/ 	.word	0x00000000
        /*0030*/ 	.short	0x0002
        /*0032*/ 	.short	0x000c
        /*0034*/ 	.byte	0x00, 0xf0, 0x11, 0x00


	//----- nvinfo : EIATTR_KPARAM_INFO
	.align		4
.L_155:
        /*0038*/ 	.byte	0x04, 0x17
        /*003a*/ 	.short	(.L_157 - .L_156)
.L_156:
        /*003c*/ 	.word	0x00000000
        /*0040*/ 	.short	0x0001
        /*0042*/ 	.short	0x0008
        /*0044*/ 	.byte	0x00, 0xf0, 0x11, 0x00


	//----- nvinfo : EIATTR_KPARAM_INFO
	.align		4
.L_157:
        /*0048*/ 	.byte	0x04, 0x17
        /*004a*/ 	.short	(.L_159 - .L_158)
.L_158:
        /*004c*/ 	.word	0x00000000
        /*0050*/ 	.short	0x0000
        /*0052*/ 	.short	0x0000
        /*0054*/ 	.byte	0x00, 0xf5, 0x21, 0x00


	//----- nvinfo : EIATTR_SPARSE_MMA_MASK
	.align		4
.L_159:
        /*0058*/ 	.byte	0x03, 0x50
        /*005a*/ 	.short	0x0000


	//----- nvinfo : EIATTR_MAXREG_COUNT
	.align		4
        /*005c*/ 	.byte	0x03, 0x1b
        /*005e*/ 	.short	0x00ff


	//----- nvinfo : EIATTR_MERCURY_ISA_VERSION
	.align		4
        /*0060*/ 	.byte	0x03, 0x5f
        /*0062*/ 	.short	0x0101


	//----- nvinfo : EIATTR_VRC_CTA_INIT_COUNT
	.align		4
        /*0064*/ 	.byte	0x02, 0x4a
	.zero		1
	.zero		1


	//----- nvinfo : EIATTR_EXIT_INSTR_OFFSETS
	.align		4
        /*0068*/ 	.byte	0x04, 0x1c
        /*006a*/ 	.short	(.L_161 - .L_160)


	//   ....[0]....
.L_160:
        /*006c*/ 	.word	0x00000060


	//   ....[1]....
        /*0070*/ 	.word	0x000000e0


	//   ....[2]....
        /*0074*/ 	.word	0x00000270


	//----- nvinfo : EIATTR_CBANK_PARAM_SIZE
	.align		4
.L_161:
        /*0078*/ 	.byte	0x03, 0x19
        /*007a*/ 	.short	0x001c


	//----- nvinfo : EIATTR_PARAM_CBANK
	.align		4
        /*007c*/ 	.byte	0x04, 0x0a
        /*007e*/ 	.short	(.L_163 - .L_162)
	.align		4
.L_162:
        /*0080*/ 	.word	index@(.nv.constant0._Z10act_kernelILb0ELb1ELb0EEvP6__halfiiPKS0_i)
        /*0084*/ 	.short	0x0380
        /*0086*/ 	.short	0x001c


	//----- nvinfo : EIATTR_SW_WAR
	.align		4
.L_163:
        /*0088*/ 	.byte	0x04, 0x36
        /*008a*/ 	.short	(.L_165 - .L_164)
.L_164:
        /*008c*/ 	.word	0x00000008
.L_165:


//--------------------- .nv.info._Z10act_kernelILb0ELb0ELb0EEvP6__halfiiPKS0_i --------------------------
	.section	.nv.info._Z10act_kernelILb0ELb0ELb0EEvP6__halfiiPKS0_i,"",@"SHT_CUDA_INFO"
	.sectionflags	@""
	.align	4


	//----- nvinfo : EIATTR_CUDA_API_VERSION
	.align		4
        /*0000*/ 	.byte	0x04, 0x37
        /*0002*/ 	.short	(.L_167 - .L_166)
.L_166:
        /*0004*/ 	.word	0x00000082


	//----- nvinfo : EIATTR_KPARAM_INFO
	.align		4
.L_167:
        /*0008*/ 	.byte	0x04, 0x17
        /*000a*/ 	.short	(.L_169 - .L_168)
.L_168:
        /*000c*/ 	.word	0x00000000
        /*0010*/ 	.short	0x0004
        /*0012*/ 	.short	0x0018
        /*0014*/ 	.byte	0x00, 0xf0, 0x11, 0x00


	//----- nvinfo : EIATTR_KPARAM_INFO
	.align		4
.L_169:
        /*0018*/ 	.byte	0x04, 0x17
        /*001a*/ 	.short	(.L_171 - .L_170)
.L_170:
        /*001c*/ 	.word	0x00000000
        /*0020*/ 	.short	0x0003
        /*0022*/ 	.short	0x0010
        /*0024*/ 	.byte	0x00, 0xf5, 0x21, 0x00


	//----- nvinfo : EIATTR_KPARAM_INFO
	.align		4
.L_171:
        /*0028*/ 	.byte	0x04, 0x17
        /*002a*/ 	.short	(.L_173 - .L_172)
.L_172:
        /*002c*/ 	.word	0x00000000
        /*0030*/ 	.short	0x0002
        /*0032*/ 	.short	0x000c
        /*0034*/ 	.byte	0x00, 0xf0, 0x11, 0x00


	//----- nvinfo : EIATTR_KPARAM_INFO
	.align		4
.L_173:
        /*0038*/ 	.byte	0x04, 0x17
        /*003a*/ 	.short	(.L_175 - .L_174)
.L_174:
        /*003c*/ 	.word	0x00000000
        /*0040*/ 	.short	0x0001
        /*0042*/ 	.short	0x0008
        /*0044*/ 	.byte	0x00, 0xf0, 0x11, 0x00


	//----- nvinfo : EIATTR_KPARAM_INFO
	.align		4
.L_175:
        /*0048*/ 	.byte	0x04, 0x17
        /*004a*/ 	.short	(.L_177 - .L_176)
.L_176:
        /*004c*/ 	.word	0x00000000
        /*0050*/ 	.short	0x0000
        /*0052*/ 	.short	0x0000
        /*0054*/ 	.byte	0x00, 0xf5, 0x21, 0x00


	//----- nvinfo : EIATTR_SPARSE_MMA_MASK
	.align		4
.L_177:
        /*0058*/ 	.byte	0x03, 0x50
        /*005a*/ 	.short	0x0000


	//----- nvinfo : EIATTR_MAXREG_COUNT
	.align		4
        /*005c*/ 	.byte	0x03, 0x1b
        /*005e*/ 	.short	0x00ff


	//----- nvinfo : EIATTR_MERCURY_ISA_VERSION
	.align		4
        /*0060*/ 	.byte	0x03, 0x5f
        /*0062*/ 	.short	0x0101


	//----- nvinfo : EIATTR_VRC_CTA_INIT_COUNT
	.align		4
        /*0064*/ 	.byte	0x02, 0x4a
	.zero		1
	.zero		1


	//----- nvinfo : EIATTR_EXIT_INSTR_OFFSETS
	.align		4
        /*0068*/ 	.byte	0x04, 0x1c
        /*006a*/ 	.short	(.L_179 - .L_178)


	//   ....[0]....
.L_178:
        /*006c*/ 	.word	0x00000060


	//   ....[1]....
        /*0070*/ 	.word	0x00000200


	//----- nvinfo : EIATTR_CBANK_PARAM_SIZE
	.align		4
.L_179:
        /*0074*/ 	.byte	0x03, 0x19
        /*0076*/ 	.short	0x001c


	//----- nvinfo : EIATTR_PARAM_CBANK
	.align		4
        /*0078*/ 	.byte	0x04, 0x0a
        /*007a*/ 	.short	(.L_181 - .L_180)
	.align		4
.L_180:
        /*007c*/ 	.word	index@(.nv.constant0._Z10act_kernelILb0ELb0ELb0EEvP6__halfiiPKS0_i)
        /*0080*/ 	.short	0x0380
        /*0082*/ 	.short	0x001c


	//----- nvinfo : EIATTR_SW_WAR
	.align		4
.L_181:
        /*0084*/ 	.byte	0x04, 0x36
        /*0086*/ 	.short	(.L_183 - .L_182)
.L_182:
        /*0088*/ 	.word	0x00000008
.L_183:


//--------------------- .nv.info._Z10act_kernelILb1ELb1ELb0EEvP6__halfiiPKS0_i --------------------------
	.section	.nv.info._Z10act_kernelILb1ELb1ELb0EEvP6__halfiiPKS0_i,"",@"SHT_CUDA_INFO"
	.sectionflags	@""
	.align	4


	//----- nvinfo : EIATTR_CUDA_API_VERSION
	.align		4
        /*0000*/ 	.byte	0x04, 0x37
        /*0002*/ 	.short	(.L_185 - .L_184)
.L_184:
        /*0004*/ 	.word	0x00000082


	//----- nvinfo : EIATTR_KPARAM_INFO
	.align		4
.L_185:
        /*0008*/ 	.byte	0x04, 0x17
        /*000a*/ 	.short	(.L_187 - .L_186)
.L_186:
        /*000c*/ 	.word	0x00000000
        /*0010*/ 	.short	0x0004
        /*0012*/ 	.short	0x0018
        /*0014*/ 	.byte	0x00, 0xf0, 0x11, 0x00


	//----- nvinfo : EIATTR_KPARAM_INFO
	.align		4
.L_187:
        /*0018*/ 	.byte	0x04, 0x17
        /*001a*/ 	.short	(.L_189 - .L_188)
.L_188:
        /*001c*/ 	.word	0x00000000
        /*0020*/ 	.short	0x0003
        /*0022*/ 	.short	0x0010
        /*0024*/ 	.byte	0x00, 0xf5, 0x21, 0x00


	//----- nvinfo : EIATTR_KPARAM_INFO
	.align		4
.L_189:
        /*0028*/ 	.byte	0x04, 0x17
        /*002a*/ 	.short	(.L_191 - .L_190)
.L_190:
        /*002c*/ 	.word	0x00000000
        /*0030*/ 	.short	0x0002
        /*0032*/ 	.short	0x000c
        /*0034*/ 	.byte	0x00, 0xf0, 0x11, 0x00


	//----- nvinfo : EIATTR_KPARAM_INFO
	.align		4
.L_191:
        /*0038*/ 	.byte	0x04, 0x17
        /*003a*/ 	.short	(.L_193 - .L_192)
.L_192:
        /*003c*/ 	.word	0x00000000
        /*0040*/ 	.short	0x0001
        /*0042*/ 	.short	0x0008
        /*0044*/ 	.byte	0x00, 0xf0, 0x11, 0x00


	//----- nvinfo : EIATTR_KPARAM_INFO
	.align		4
.L_193:
        /*0048*/ 	.byte	0x04, 0x17
        /*004a*/ 	.short	(.L_195 - .L_194)
.L_194:
        /*004c*/ 	.word	0x00000000
        /*0050*/ 	.short	0x0000
        /*0052*/ 	.short	0x0000
        /*0054*/ 	.byte	0x00, 0xf5, 0x21, 0x00


	//----- nvinfo : EIATTR_SPARSE_MMA_MASK
	.align		4
.L_195:
        /*0058*/ 	.byte	0x03, 0x50
        /*005a*/ 	.short	0x0000


	//----- nvinfo : EIATTR_MAXREG_COUNT
	.align		4
        /*005c*/ 	.byte	0x03, 0x1b
        /*005e*/ 	.short	0x00ff


	//----- nvinfo : EIATTR_MERCURY_ISA_VERSION
	.align		4
        /*0060*/ 	.byte	0x03, 0x5f
        /*0062*/ 	.short	0x0101


	//----- nvinfo : EIATTR_VRC_CTA_INIT_COUNT
	.align		4
        /*0064*/ 	.byte	0x02, 0x4a
	.zero		1
	.zero		1


	//----- nvinfo : EIATTR_EXIT_INSTR_OFFSETS
	.align		4
        /*0068*/ 	.byte	0x04, 0x1c
        /*006a*/ 	.short	(.L_197 - .L_196)


	//   ....[0]....
.L_196:
        /*006c*/ 	.word	0x00000060


	//   ....[1]....
        /*0070*/ 	.word	0x000000e0


	//   ....[2]....
        /*0074*/ 	.word	0x00000310


	//----- nvinfo : EIATTR_CBANK_PARAM_SIZE
	.align		4
.L_197:
        /*0078*/ 	.byte	0x03, 0x19
        /*007a*/ 	.short	0x001c


	//----- nvinfo : EIATTR_PARAM_CBANK
	.align		4
        /*007c*/ 	.byte	0x04, 0x0a
        /*007e*/ 	.short	(.L_199 - .L_198)
	.align		4
.L_198:
        /*0080*/ 	.word	index@(.nv.constant0._Z10act_kernelILb1ELb1ELb0EEvP6__halfiiPKS0_i)
        /*0084*/ 	.short	0x0380
        /*0086*/ 	.short	0x001c


	//----- nvinfo : EIATTR_SW_WAR
	.align		4
.L_199:
        /*0088*/ 	.byte	0x04, 0x36
        /*008a*/ 	.short	(.L_201 - .L_200)
.L_200:
        /*008c*/ 	.word	0x00000008
.L_201:


//--------------------- .nv.info._Z10act_kernelILb1ELb0ELb0EEvP6__halfiiPKS0_i --------------------------
	.section	.nv.info._Z10act_kernelILb1ELb0ELb0EEvP6__halfiiPKS0_i,"",@"SHT_CUDA_INFO"
	.sectionflags	@""
	.align	4


	//----- nvinfo : EIATTR_CUDA_API_VERSION
	.align		4
        /*0000*/ 	.byte	0x04, 0x37
        /*0002*/ 	.short	(.L_203 - .L_202)
.L_202:
        /*0004*/ 	.word	0x00000082


	//----- nvinfo : EIATTR_KPARAM_INFO
	.align		4
.L_203:
        /*0008*/ 	.byte	0x04, 0x17
        /*000a*/ 	.short	(.L_205 - .L_204)
.L_204:
        /*000c*/ 	.word	0x00000000
        /*0010*/ 	.short	0x0004
        /*0012*/ 	.short	0x0018
        /*0014*/ 	.byte	0x00, 0xf0, 0x11, 0x00


	//----- nvinfo : EIATTR_KPARAM_INFO
	.align		4
.L_205:
        /*0018*/ 	.byte	0x04, 0x17
        /*001a*/ 	.short	(.L_207 - .L_206)
.L_206:
        /*001c*/ 	.word	0x00000000
        /*0020*/ 	.short	0x0003
        /*0022*/ 	.short	0x0010
        /*0024*/ 	.byte	0x00, 0xf5, 0x21, 0x00


	//----- nvinfo : EIATTR_KPARAM_INFO
	.align		4
.L_207:
        /*0028*/ 	.byte	0x04, 0x17
        /*002a*/ 	.short	(.L_209 - .L_208)
.L_208:
        /*002c*/ 	.word	0x00000000
        /*0030*/ 	.short	0x0002
        /*0032*/ 	.short	0x000c
        /*0034*/ 	.byte	0x00, 0xf0, 0x11, 0x00


	//----- nvinfo : EIATTR_KPARAM_INFO
	.align		4
.L_209:
        /*0038*/ 	.byte	0x04, 0x17
        /*003a*/ 	.short	(.L_211 - .L_210)
.L_210:
        /*003c*/ 	.word	0x00000000
        /*0040*/ 	.short	0x0001
        /*0042*/ 	.short	0x0008
        /*0044*/ 	.byte	0x00, 0xf0, 0x11, 0x00


	//----- nvinfo : EIATTR_KPARAM_INFO
	.align		4
.L_211:
        /*0048*/ 	.byte	0x04, 0x17
        /*004a*/ 	.short	(.L_213 - .L_212)
.L_212:
        /*004c*/ 	.word	0x00000000
        /*0050*/ 	.short	0x0000
        /*0052*/ 	.short	0x0000
        /*0054*/ 	.byte	0x00, 0xf5, 0x21, 0x00


	//----- nvinfo : EIATTR_SPARSE_MMA_MASK
	.align		4
.L_213:
        /*0058*/ 	.byte	0x03, 0x50
        /*005a*/ 	.short	0x0000


	//----- nvinfo : EIATTR_MAXREG_COUNT
	.align		4
        /*005c*/ 	.byte	0x03, 0x1b
        /*005e*/ 	.short	0x00ff


	//----- nvinfo : EIATTR_MERCURY_ISA_VERSION
	.align		4
        /*0060*/ 	.byte	0x03, 0x5f
        /*0062*/ 	.short	0x0101


	//----- nvinfo : EIATTR_VRC_CTA_INIT_COUNT
	.align		4
        /*0064*/ 	.byte	0x02, 0x4a
	.zero		1
	.zero		1


	//----- nvinfo : EIATTR_EXIT_INSTR_OFFSETS
	.align		4
        /*0068*/ 	.byte	0x04, 0x1c
        /*006a*/ 	.short	(.L_215 - .L_214)


	//   ....[0]....
.L_214:
        /*006c*/ 	.word	0x00000060


	//   ....[1]....
        /*0070*/ 	.word	0x000002a0


	//----- nvinfo : EIATTR_CBANK_PARAM_SIZE
	.align		4
.L_215:
        /*0074*/ 	.byte	0x03, 0x19
        /*0076*/ 	.short	0x001c


	//----- nvinfo : EIATTR_PARAM_CBANK
	.align		4
        /*0078*/ 	.byte	0x04, 0x0a
        /*007a*/ 	.short	(.L_217 - .L_216)
	.align		4
.L_216:
        /*007c*/ 	.word	index@(.nv.constant0._Z10act_kernelILb1ELb0ELb0EEvP6__halfiiPKS0_i)
        /*0080*/ 	.short	0x0380
        /*0082*/ 	.short	0x001c


	//----- nvinfo : EIATTR_SW_WAR
	.align		4
.L_217:
        /*0084*/ 	.byte	0x04, 0x36
        /*0086*/ 	.short	(.L_219 - .L_218)
.L_218:
        /*0088*/ 	.word	0x00000008
.L_219:


//--------------------- .nv.info._Z10act_kernelILb0ELb1ELb1EEvP6__halfiiPKS0_i --------------------------
	.section	.nv.info._Z10act_kernelILb0ELb1ELb1EEvP6__halfiiPKS0_i,"",@"SHT_CUDA_INFO"
	.sectionflags	@""
	.align	4


	//----- nvinfo : EIATTR_CUDA_API_VERSION
	.align		4
        /*0000*/ 	.byte	0x04, 0x37
        /*0002*/ 	.short	(.L_221 - .L_220)
.L_220:
        /*0004*/ 	.word	0x00000082


	//----- nvinfo : EIATTR_KPARAM_INFO
	.align		4
.L_221:
        /*0008*/ 	.byte	0x04, 0x17
        /*000a*/ 	.short	(.L_223 - .L_222)
.L_222:
        /*000c*/ 	.word	0x00000000
        /*0010*/ 	.short	0x0004
        /*0012*/ 	.short	0x0018
        /*0014*/ 	.byte	0x00, 0xf0, 0x11, 0x00


	//----- nvinfo : EIATTR_KPARAM_INFO
	.align		4
.L_223:
        /*0018*/ 	.byte	0x04, 0x17
        /*001a*/ 	.short	(.L_225 - .L_224)
.L_224:
        /*001c*/ 	.word	0x00000000
        /*0020*/ 	.short	0x0003
        /*0022*/ 	.short	0x0010
        /*0024*/ 	.byte	0x00, 0xf5, 0x21, 0x00


	//----- nvinfo : EIATTR_KPARAM_INFO
	.align		4
.L_225:
        /*0028*/ 	.byte	0x04, 0x17
        /*002a*/ 	.short	(.L_227 - .L_226)
.L_226:
        /*002c*/ 	.word	0x00000000
        /*0030*/ 	.short	0x0002
        /*0032*/ 	.short	0x000c
        /*0034*/ 	.byte	0x00, 0xf0, 0x11, 0x00


	//----- nvinfo : EIATTR_KPARAM_INFO
	.align		4
.L_227:
        /*0038*/ 	.byte	0x04, 0x17
        /*003a*/ 	.short	(.L_229 - .L_228)
.L_228:
        /*003c*/ 	.word	0x00000000
        /*0040*/ 	.short	0x0001
        /*0042*/ 	.short	0x0008
        /*0044*/ 	.byte	0x00, 0xf0, 0x11, 0x00


	//----- nvinfo : EIATTR_KPARAM_INFO
	.align		4
.L_229:
        /*0048*/ 	.byte	0x04, 0x17
        /*004a*/ 	.short	(.L_231 - .L_230)
.L_230:
        /*004c*/ 	.word	0x00000000
        /*0050*/ 	.short	0x0000
        /*0052*/ 	.short	0x0000
        /*0054*/ 	.byte	0x00, 0xf5, 0x21, 0x00


	//----- nvinfo : EIATTR_SPARSE_MMA_MASK
	.align		4
.L_231:
        /*0058*/ 	.byte	0x03, 0x50
        /*005a*/ 	.short	0x0000


	//----- nvinfo : EIATTR_MAXREG_COUNT
	.align		4
        /*005c*/ 	.byte	0x03, 0x1b
        /*005e*/ 	.short	0x00ff


	//----- nvinfo : EIATTR_MERCURY_ISA_VERSION
	.align		4
        /*0060*/ 	.byte	0x03, 0x5f
        /*0062*/ 	.short	0x0101


	//----- nvinfo : EIATTR_VRC_CTA_INIT_COUNT
	.align		4
        /*0064*/ 	.byte	0x02, 0x4a
	.zero		1
	.zero		1


	//----- nvinfo : EIATTR_EXIT_INSTR_OFFSETS
	.align		4
        /*0068*/ 	.byte	0x04, 0x1c
        /*006a*/ 	.short	(.L_233 - .L_232)


	//   ....[0]....
.L_232:
        /*006c*/ 	.word	0x00000060


	//   ....[1]....
        /*0070*/ 	.word	0x000000e0


	//   ....[2]....
        /*0074*/ 	.word	0x000003e0


	//----- nvinfo : EIATTR_CBANK_PARAM_SIZE
	.align		4
.L_233:
        /*0078*/ 	.byte	0x03, 0x19
        /*007a*/ 	.short	0x001c


	//----- nvinfo : EIATTR_PARAM_CBANK
	.align		4
        /*007c*/ 	.byte	0x04, 0x0a
        /*007e*/ 	.short	(.L_235 - .L_234)
	.align		4
.L_234:
        /*0080*/ 	.word	index@(.nv.constant0._Z10act_kernelILb0ELb1ELb1EEvP6__halfiiPKS0_i)
        /*0084*/ 	.short	0x0380
        /*0086*/ 	.short	0x001c


	//----- nvinfo : EIATTR_SW_WAR
	.align		4
.L_235:
        /*0088*/ 	.byte	0x04, 0x36
        /*008a*/ 	.short	(.L_237 - .L_236)
.L_236:
        /*008c*/ 	.word	0x00000008
.L_237:


//--------------------- .nv.info._Z10act_kernelILb0ELb0ELb1EEvP6__halfiiPKS0_i --------------------------
	.section	.nv.info._Z10act_kernelILb0ELb0ELb1EEvP6__halfiiPKS0_i,"",@"SHT_CUDA_INFO"
	.sectionflags	@""
	.align	4


	//----- nvinfo : EIATTR_CUDA_API_VERSION
	.align		4
        /*0000*/ 	.byte	0x04, 0x37
        /*0002*/ 	.short	(.L_239 - .L_238)
.L_238:
        /*0004*/ 	.word	0x00000082


	//----- nvinfo : EIATTR_KPARAM_INFO
	.align		4
.L_239:
        /*0008*/ 	.byte	0x04, 0x17
        /*000a*/ 	.short	(.L_241 - .L_240)
.L_240:
        /*000c*/ 	.word	0x00000000
        /*0010*/ 	.short	0x0004
        /*0012*/ 	.short	0x0018
        /*0014*/ 	.byte	0x00, 0xf0, 0x11, 0x00


	//----- nvinfo : EIATTR_KPARAM_INFO
	.align		4
.L_241:
        /*0018*/ 	.byte	0x04, 0x17
        /*001a*/ 	.short	(.L_243 - .L_242)
.L_242:
        /*001c*/ 	.word	0x00000000
        /*0020*/ 	.short	0x0003
        /*0022*/ 	.short	0x0010
        /*0024*/ 	.byte	0x00, 0xf5, 0x21, 0x00


	//----- nvinfo : EIATTR_KPARAM_INFO
	.align		4
.L_243:
        /*0028*/ 	.byte	0x04, 0x17
        /*002a*/ 	.short	(.L_245 - .L_244)
.L_244:
        /*002c*/ 	.word	0x00000000
        /*0030*/ 	.short	0x0002
        /*0032*/ 	.short	0x000c
        /*0034*/ 	.byte	0x00, 0xf0, 0x11, 0x00


	//----- nvinfo : EIATTR_KPARAM_INFO
	.align		4
.L_245:
        /*0038*/ 	.byte	0x04, 0x17
        /*003a*/ 	.short	(.L_247 - .L_246)
.L_246:
        /*003c*/ 	.word	0x00000000
        /*0040*/ 	.short	0x0001
        /*0042*/ 	.short	0x0008
        /*0044*/ 	.byte	0x00, 0xf0, 0x11, 0x00


	//----- nvinfo : EIATTR_KPARAM_INFO
	.align		4
.L_247:
        /*0048*/ 	.byte	0x04, 0x17
        /*004a*/ 	.short	(.L_249 - .L_248)
.L_248:
        /*004c*/ 	.word	0x00000000
        /*0050*/ 	.short	0x0000
        /*0052*/ 	.short	0x0000
        /*0054*/ 	.byte	0x00, 0xf5, 0x21, 0x00


	//----- nvinfo : EIATTR_SPARSE_MMA_MASK
	.align		4
.L_249:
        /*0058*/ 	.byte	0x03, 0x50
        /*005a*/ 	.short	0x0000


	//----- nvinfo : EIATTR_MAXREG_COUNT
	.align		4
        /*005c*/ 	.byte	0x03, 0x1b
        /*005e*/ 	.short	0x00ff


	//----- nvinfo : EIATTR_MERCURY_ISA_VERSION
	.align		4
        /*0060*/ 	.byte	0x03, 0x5f
        /*0062*/ 	.short	0x0101


	//----- nvinfo : EIATTR_VRC_CTA_INIT_COUNT
	.align		4
        /*0064*/ 	.byte	0x02, 0x4a
	.zero		1
	.zero		1


	//----- nvinfo : EIATTR_EXIT_INSTR_OFFSETS
	.align		4
        /*0068*/ 	.byte	0x04, 0x1c
        /*006a*/ 	.short	(.L_251 - .L_250)


	//   ....[0]....
.L_250:
        /*006c*/ 	.word	0x00000060


	//   ....[1]....
        /*0070*/ 	.word	0x00000370


	//----- nvinfo : EIATTR_CBANK_PARAM_SIZE
	.align		4
.L_251:
        /*0074*/ 	.byte	0x03, 0x19
        /*0076*/ 	.short	0x001c


	//----- nvinfo : EIATTR_PARAM_CBANK
	.align		4
        /*0078*/ 	.byte	0x04, 0x0a
        /*007a*/ 	.short	(.L_253 - .L_252)
	.align		4
.L_252:
        /*007c*/ 	.word	index@(.nv.constant0._Z10act_kernelILb0ELb0ELb1EEvP6__halfiiPKS0_i)
        /*0080*/ 	.short	0x0380
        /*0082*/ 	.short	0x001c


	//----- nvinfo : EIATTR_SW_WAR
	.align		4
.L_253:
        /*0084*/ 	.byte	0x04, 0x36
        /*0086*/ 	.short	(.L_255 - .L_254)
.L_254:
        /*0088*/ 	.word	0x00000008
.L_255:


//--------------------- .nv.info._Z10act_kernelILb1ELb1ELb1EEvP6__halfiiPKS0_i --------------------------
	.section	.nv.info._Z10act_kernelILb1ELb1ELb1EEvP6__halfiiPKS0_i,"",@"SHT_CUDA_INFO"
	.sectionflags	@""
	.align	4


	//----- nvinfo : EIATTR_CUDA_API_VERSION
	.align		4
        /*0000*/ 	.byte	0x04, 0x37
        /*0002*/ 	.short	(.L_257 - .L_256)
.L_256:
        /*0004*/ 	.word	0x00000082


	//----- nvinfo : EIATTR_KPARAM_INFO
	.align		4
.L_257:
        /*0008*/ 	.byte	0x04, 0x17
        /*000a*/ 	.short	(.L_259 - .L_258)
.L_258:
        /*000c*/ 	.word	0x00000000
        /*0010*/ 	.short	0x0004
        /*0012*/ 	.short	0x0018
        /*0014*/ 	.byte	0x00, 0xf0, 0x11, 0x00


	//----- nvinfo : EIATTR_KPARAM_INFO
	.align		4
.L_259:
        /*0018*/ 	.byte	0x04, 0x17
        /*001a*/ 	.short	(.L_261 - .L_260)
.L_260:
        /*001c*/ 	.word	0x00000000
        /*0020*/ 	.short	0x0003
        /*0022*/ 	.short	0x0010
        /*0024*/ 	.byte	0x00, 0xf5, 0x21, 0x00


	//----- nvinfo : EIATTR_KPARAM_INFO
	.align		4
.L_261:
        /*0028*/ 	.byte	0x04, 0x17
        /*002a*/ 	.short	(.L_263 - .L_262)
.L_262:
        /*002c*/ 	.word	0x00000000
        /*0030*/ 	.short	0x0002
        /*0032*/ 	.short	0x000c
        /*0034*/ 	.byte	0x00, 0xf0, 0x11, 0x00


	//----- nvinfo : EIATTR_KPARAM_INFO
	.align		4
.L_263:
        /*0038*/ 	.byte	0x04, 0x17
        /*003a*/ 	.short	(.L_265 - .L_264)
.L_264:
        /*003c*/ 	.word	0x00000000
        /*0040*/ 	.short	0x0001
        /*0042*/ 	.short	0x0008
        /*0044*/ 	.byte	0x00, 0xf0, 0x11, 0x00


	//----- nvinfo : EIATTR_KPARAM_INFO
	.align		4
.L_265:
        /*0048*/ 	.byte	0x04, 0x17
        /*004a*/ 	.short	(.L_267 - .L_266)
.L_266:
        /*004c*/ 	.word	0x00000000
        /*0050*/ 	.short	0x0000
        /*0052*/ 	.short	0x0000
        /*0054*/ 	.byte	0x00, 0xf5, 0x21, 0x00


	//----- nvinfo : EIATTR_SPARSE_MMA_MASK
	.align		4
.L_267:
        /*0058*/ 	.byte	0x03, 0x50
        /*005a*/ 	.short	0x0000


	//----- nvinfo : EIATTR_MAXREG_COUNT
	.align		4
        /*005c*/ 	.byte	0x03, 0x1b
        /*005e*/ 	.short	0x00ff


	//----- nvinfo : EIATTR_MERCURY_ISA_VERSION
	.align		4
        /*0060*/ 	.byte	0x03, 0x5f
        /*0062*/ 	.short	0x0101


	//----- nvinfo : EIATTR_VRC_CTA_INIT_COUNT
	.align		4
        /*0064*/ 	.byte	0x02, 0x4a
	.zero		1
	.zero		1


	//----- nvinfo : EIATTR_EXIT_INSTR_OFFSETS
	.align		4
        /*0068*/ 	.byte	0x04, 0x1c
        /*006a*/ 	.short	(.L_269 - .L_268)


	//   ....[0]....
.L_268:
        /*006c*/ 	.word	0x00000060


	//   ....[1]....
        /*0070*/ 	.word	0x000000e0


	//   ....[2]....
        /*0074*/ 	.word	0x00000680


	//----- nvinfo : EIATTR_CBANK_PARAM_SIZE
	.align		4
.L_269:
        /*0078*/ 	.byte	0x03, 0x19
        /*007a*/ 	.short	0x001c


	//----- nvinfo : EIATTR_PARAM_CBANK
	.align		4
        /*007c*/ 	.byte	0x04, 0x0a
        /*007e*/ 	.short	(.L_271 - .L_270)
	.align		4
.L_270:
        /*0080*/ 	.word	index@(.nv.constant0._Z10act_kernelILb1ELb1ELb1EEvP6__halfiiPKS0_i)
        /*0084*/ 	.short	0x0380
        /*0086*/ 	.short	0x001c


	//----- nvinfo : EIATTR_SW_WAR
	.align		4
.L_271:
        /*0088*/ 	.byte	0x04, 0x36
        /*008a*/ 	.short	(.L_273 - .L_272)
.L_272:
        /*008c*/ 	.word	0x00000008
.L_273:


//--------------------- .nv.info._Z10act_kernelILb1ELb0ELb1EEvP6__halfiiPKS0_i --------------------------
	.section	.nv.info._Z10act_kernelILb1ELb0ELb1EEvP6__halfiiPKS0_i,"",@"SHT_CUDA_INFO"
	.sectionflags	@""
	.align	4


	//----- nvinfo : EIATTR_CUDA_API_VERSION
	.align		4
        /*0000*/ 	.byte	0x04, 0x37
        /*0002*/ 	.short	(.L_275 - .L_274)
.L_274:
        /*0004*/ 	.word	0x00000082


	//----- nvinfo : EIATTR_KPARAM_INFO
	.align		4
.L_275:
        /*0008*/ 	.byte	0x04, 0x17
        /*000a*/ 	.short	(.L_277 - .L_276)
.L_276:
        /*000c*/ 	.word	0x00000000
        /*0010*/ 	.short	0x0004
        /*0012*/ 	.short	0x0018
        /*0014*/ 	.byte	0x00, 0xf0, 0x11, 0x00


	//----- nvinfo : EIATTR_KPARAM_INFO
	.align		4
.L_277:
        /*0018*/ 	.byte	0x04, 0x17
        /*001a*/ 	.short	(.L_279 - .L_278)
.L_278:
        /*001c*/ 	.word	0x00000000
        /*0020*/ 	.short	0x0003
        /*0022*/ 	.short	0x0010
        /*0024*/ 	.byte	0x00, 0xf5, 0x21, 0x00


	//----- nvinfo : EIATTR_KPARAM_INFO
	.align		4
.L_279:
        /*0028*/ 	.byte	0x04, 0x17
        /*002a*/ 	.short	(.L_281 - .L_280)
.L_280:
        /*002c*/ 	.word	0x00000000
        /*0030*/ 	.short	0x0002
        /*0032*/ 	.short	0x000c
        /*0034*/ 	.byte	0x00, 0xf0, 0x11, 0x00


	//----- nvinfo : EIATTR_KPARAM_INFO
	.align		4
.L_281:
        /*0038*/ 	.byte	0x04, 0x17
        /*003a*/ 	.short	(.L_283 - .L_282)
.L_282:
        /*003c*/ 	.word	0x00000000
        /*0040*/ 	.short	0x0001
        /*0042*/ 	.short	0x0008
        /*0044*/ 	.byte	0x00, 0xf0, 0x11, 0x00


	//----- nvinfo : EIATTR_KPARAM_INFO
	.align		4
.L_283:
        /*0048*/ 	.byte	0x04, 0x17
        /*004a*/ 	.short	(.L_285 - .L_284)
.L_284:
        /*004c*/ 	.word	0x00000000
        /*0050*/ 	.short	0x0000
        /*0052*/ 	.short	0x0000
        /*0054*/ 	.byte	0x00, 0xf5, 0x21, 0x00


	//----- nvinfo : EIATTR_SPARSE_MMA_MASK
	.align		4
.L_285:
        /*0058*/ 	.byte	0x03, 0x50
        /*005a*/ 	.short	0x0000


	//----- nvinfo : EIATTR_MAXREG_COUNT
	.align		4
        /*005c*/ 	.byte	0x03, 0x1b
        /*005e*/ 	.short	0x00ff


	//----- nvinfo : EIATTR_MERCURY_ISA_VERSION
	.align		4
        /*0060*/ 	.byte	0x03, 0x5f
        /*0062*/ 	.short	0x0101


	//----- nvinfo : EIATTR_VRC_CTA_INIT_COUNT
	.align		4
        /*0064*/ 	.byte	0x02, 0x4a
	.zero		1
	.zero		1


	//----- nvinfo : EIATTR_EXIT_INSTR_OFFSETS
	.align		4
        /*0068*/ 	.byte	0x04, 0x1c
        /*006a*/ 	.short	(.L_287 - .L_286)


	//   ....[0]....
.L_286:
        /*006c*/ 	.word	0x00000060


	//   ....[1]....
        /*0070*/ 	.word	0x00000610


	//----- nvinfo : EIATTR_CBANK_PARAM_SIZE
	.align		4
.L_287:
        /*0074*/ 	.byte	0x03, 0x19
        /*0076*/ 	.short	0x001c


	//----- nvinfo : EIATTR_PARAM_CBANK
	.align		4
        /*0078*/ 	.byte	0x04, 0x0a
        /*007a*/ 	.short	(.L_289 - .L_288)
	.align		4
.L_288:
        /*007c*/ 	.word	index@(.nv.constant0._Z10act_kernelILb1ELb0ELb1EEvP6__halfiiPKS0_i)
        /*0080*/ 	.short	0x0380
        /*0082*/ 	.short	0x001c


	//----- nvinfo : EIATTR_SW_WAR
	.align		4
.L_289:
        /*0084*/ 	.byte	0x04, 0x36
        /*0086*/ 	.short	(.L_291 - .L_290)
.L_290:
        /*0088*/ 	.word	0x00000008
.L_291:


//--------------------- .nv.info._Z14act_mul_kernelILb0ELb1ELb0EEvP6__halfPKS0_iiS3_i --------------------------
	.section	.nv.info._Z14act_mul_kernelILb0ELb1ELb0EEvP6__halfPKS0_iiS3_i,"",@"SHT_CUDA_INFO"
	.sectionflags	@""
	.align	4


	//----- nvinfo : EIATTR_CUDA_API_VERSION
	.align		4
        /*0000*/ 	.byte	0x04, 0x37
        /*0002*/ 	.short	(.L_293 - .L_292)
.L_292:
        /*0004*/ 	.word	0x00000082


	//----- nvinfo : EIATTR_KPARAM_INFO
	.align		4
.L_293:
        /*0008*/ 	.byte	0x04, 0x17
        /*000a*/ 	.short	(.L_295 - .L_294)
.L_294:
        /*000c*/ 	.word	0x00000000
        /*0010*/ 	.short	0x0005
        /*0012*/ 	.short	0x0020
        /*0014*/ 	.byte	0x00, 0xf0, 0x11, 0x00


	//----- nvinfo : EIATTR_KPARAM_INFO
	.align		4
.L_295:
        /*0018*/ 	.byte	0x04, 0x17
        /*001a*/ 	.short	(.L_297 - .L_296)
.L_296:
        /*001c*/ 	.word	0x00000000
        /*0020*/ 	.short	0x0004
        /*0022*/ 	.short	0x0018
        /*0024*/ 	.byte	0x00, 0xf5, 0x21, 0x00


	//----- nvinfo : EIATTR_KPARAM_INFO
	.align		4
.L_297:
        /*0028*/ 	.byte	0x04, 0x17
        /*002a*/ 	.short	(.L_299 - .L_298)
.L_298:
        /*002c*/ 	.word	0x00000000
        /*0030*/ 	.short	0x0003
        /*0032*/ 	.short	0x0014
        /*0034*/ 	.byte	0x00, 0xf0, 0x11, 0x00


	//----- nvinfo : EIATTR_KPARAM_INFO
	.align		4
.L_299:
        /*0038*/ 	.byte	0x04, 0x17
        /*003a*/ 	.short	(.L_301 - .L_300)
.L_300:
        /*003c*/ 	.word	0x00000000
        /*0040*/ 	.short	0x0002
        /*0042*/ 	.short	0x0010
        /*0044*/ 	.byte	0x00, 0xf0, 0x11, 0x00


	//----- nvinfo : EIATTR_KPARAM_INFO
	.align		4
.L_301:
        /*0048*/ 	.byte	0x04, 0x17
        /*004a*/ 	.short	(.L_303 - .L_302)
.L_302:
        /*004c*/ 	.word	0x00000000
        /*0050*/ 	.short	0x0001
        /*0052*/ 	.short	0x0008
        /*0054*/ 	.byte	0x00, 0xf5, 0x21, 0x00


	//----- nvinfo : EIATTR_KPARAM_INFO
	.align		4
.L_303:
        /*0058*/ 	.byte	0x04, 0x17
        /*005a*/ 	.short	(.L_305 - .L_304)
.L_304:
        /*005c*/ 	.word	0x00000000
        /*0060*/ 	.short	0x0000
        /*0062*/ 	.short	0x0000
        /*0064*/ 	.byte	0x00, 0xf5, 0x21, 0x00


	//----- nvinfo : EIATTR_SPARSE_MMA_MASK
	.align		4
.L_305:
        /*0068*/ 	.byte	0x03, 0x50
        /*006a*/ 	.short	0x0000


	//----- nvinfo : EIATTR_MAXREG_COUNT
	.align		4
        /*006c*/ 	.byte	0x03, 0x1b
        /*006e*/ 	.short	0x00ff


	//----- nvinfo : EIATTR_MERCURY_ISA_VERSION
	.align		4
        /*0070*/ 	.byte	0x03, 0x5f
        /*0072*/ 	.short	0x0101


	//----- nvinfo : EIATTR_VRC_CTA_INIT_COUNT
	.align		4
        /*0074*/ 	.byte	0x02, 0x4a
	.zero		1
	.zero		1


	//----- nvinfo : EIATTR_EXIT_INSTR_OFFSETS
	.align		4
        /*0078*/ 	.byte	0x04, 0x1c
        /*007a*/ 	.short	(.L_307 - .L_306)


	//   ....[0]....
.L_306:
        /*007c*/ 	.word	0x00000060


	//   ....[1]....
        /*0080*/ 	.word	0x000000e0


	//   ....[2]....
        /*0084*/ 	.word	0x000002b0


	//----- nvinfo : EIATTR_CBANK_PARAM_SIZE
	.align		4
.L_307:
        /*0088*/ 	.byte	0x03, 0x19
        /*008a*/ 	.short	0x0024


	//----- nvinfo : EIATTR_PARAM_CBANK
	.align		4
        /*008c*/ 	.byte	0x04, 0x0a
        /*008e*/ 	.short	(.L_309 - .L_308)
	.align		4
.L_308:
        /*0090*/ 	.word	index@(.nv.constant0._Z14act_mul_kernelILb0ELb1ELb0EEvP6__halfPKS0_iiS3_i)
        /*0094*/ 	.short	0x0380
        /*0096*/ 	.short	0x0024


	//----- nvinfo : EIATTR_SW_WAR
	.align		4
.L_309:
        /*0098*/ 	.byte	0x04, 0x36
        /*009a*/ 	.short	(.L_311 - .L_310)
.L_310:
        /*009c*/ 	.word	0x00000008
.L_311:


//--------------------- .nv.info._Z14act_mul_kernelILb0ELb0ELb0EEvP6__halfPKS0_iiS3_i --------------------------
	.section	.nv.info._Z14act_mul_kernelILb0ELb0ELb0EEvP6__halfPKS0_iiS3_i,"",@"SHT_CUDA_INFO"
	.sectionflags	@""
	.align	4


	//----- nvinfo : EIATTR_CUDA_API_VERSION
	.align		4
        /*0000*/ 	.byte	0x04, 0x37
        /*0002*/ 	.short	(.L_313 - .L_312)
.L_312:
        /*0004*/ 	.word	0x00000082


	//----- nvinfo : EIATTR_KPARAM_INFO
	.align		4
.L_313:
        /*0008*/ 	.byte	0x04, 0x17
        /*000a*/ 	.short	(.L_315 - .L_314)
.L_314:
        /*000c*/ 	.word	0x00000000
        /*0010*/ 	.short	0x0005
        /*0012*/ 	.short	0x0020
        /*0014*/ 	.byte	0x00, 0xf0, 0x11, 0x00


	//----- nvinfo : EIATTR_KPARAM_INFO
	.align		4
.L_315:
        /*0018*/ 	.byte	0x04, 0x17
        /*001a*/ 	.short	(.L_317 - .L_316)
.L_316:
        /*001c*/ 	.word	0x00000000
        /*0020*/ 	.short	0x0004
        /*0022*/ 	.short	0x0018
        /*0024*/ 	.byte	0x00, 0xf5, 0x21, 0x00


	//----- nvinfo : EIATTR_KPARAM_INFO
	.align		4
.L_317:
        /*0028*/ 	.byte	0x04, 0x17
        /*002a*/ 	.short	(.L_319 - .L_318)
.L_318:
        /*002c*/ 	.word	0x00000000
        /*0030*/ 	.short	0x0003
        /*0032*/ 	.short	0x0014
        /*0034*/ 	.byte	0x00, 0xf0, 0x11, 0x00


	//----- nvinfo : EIATTR_KPARAM_INFO
	.align		4
.L_319:
        /*0038*/ 	.byte	0x04, 0x17
        /*003a*/ 	.short	(.L_321 - .L_320)
.L_320:
        /*003c*/ 	.word	0x00000000
        /*0040*/ 	.short	0x0002
        /*0042*/ 	.short	0x0010
        /*0044*/ 	.byte	0x00, 0xf0, 0x11, 0x00


	//----- nvinfo : EIATTR_KPARAM_INFO
	.align		4
.L_321:
        /*0048*/ 	.byte	0x04, 0x17
        /*004a*/ 	.short	(.L_323 - .L_322)
.L_322:
        /*004c*/ 	.word	0x00000000
        /*0050*/ 	.short	0x0001
        /*0052*/ 	.short	0x0008
        /*0054*/ 	.byte	0x00, 0xf5, 0x21, 0x00


	//----- nvinfo : EIATTR_KPARAM_INFO
	.align		4
.L_323:
        /*0058*/ 	.byte	0x04, 0x17
        /*005a*/ 	.short	(.L_325 - .L_324)
.L_324:
        /*005c*/ 	.word	0x00000000
        /*0060*/ 	.short	0x0000
        /*0062*/ 	.short	0x0000
        /*0064*/ 	.byte	0x00, 0xf5, 0x21, 0x00


	//----- nvinfo : EIATTR_SPARSE_MMA_MASK
	.align		4
.L_325:
        /*0068*/ 	.byte	0x03, 0x50
        /*006a*/ 	.short	0x0000


	//----- nvinfo : EIATTR_MAXREG_COUNT
	.align		4
        /*006c*/ 	.byte	0x03, 0x1b
        /*006e*/ 	.short	0x00ff


	//----- nvinfo : EIATTR_MERCURY_ISA_VERSION
	.align		4
        /*0070*/ 	.byte	0x03, 0x5f
        /*0072*/ 	.short	0x0101


	//----- nvinfo : EIATTR_VRC_CTA_INIT_COUNT
	.align		4
        /*0074*/ 	.byte	0x02, 0x4a
	.zero		1
	.zero		1


	//----- nvinfo : EIATTR_EXIT_INSTR_OFFSETS
	.align		4
        /*0078*/ 	.byte	0x04, 0x1c
        /*007a*/ 	.short	(.L_327 - .L_326)


	//   ....[0]....
.L_326:
        /*007c*/ 	.word	0x00000060


	//   ....[1]....
        /*0080*/ 	.word	0x00000240


	//----- nvinfo : EIATTR_CBANK_PARAM_SIZE
	.align		4
.L_327:
        /*0084*/ 	.byte	0x03, 0x19
        /*0086*/ 	.short	0x0024


	//----- nvinfo : EIATTR_PARAM_CBANK
	.align		4
        /*0088*/ 	.byte	0x04, 0x0a
        /*008a*/ 	.short	(.L_329 - .L_328)
	.align		4
.L_328:
        /*008c*/ 	.word	index@(.nv.constant0._Z14act_mul_kernelILb0ELb0ELb0EEvP6__halfPKS0_iiS3_i)
        /*0090*/ 	.short	0x0380
        /*0092*/ 	.short	0x0024


	//----- nvinfo : EIATTR_SW_WAR
	.align		4
.L_329:
        /*0094*/ 	.byte	0x04, 0x36
        /*0096*/ 	.short	(.L_331 - .L_330)
.L_330:
        /*0098*/ 	.word	0x00000008
.L_331:


//--------------------- .nv.info._Z14act_mul_kernelILb1ELb1ELb0EEvP6__halfPKS0_iiS3_i --------------------------
	.section	.nv.info._Z14act_mul_kernelILb1ELb1ELb0EEvP6__halfPKS0_iiS3_i,"",@"SHT_CUDA_INFO"
	.sectionflags	@""
	.align	4


	//----- nvinfo : EIATTR_CUDA_API_VERSION
	.align		4
        /*0000*/ 	.byte	0x04, 0x37
        /*0002*/ 	.short	(.L_333 - .L_332)
.L_332:
        /*0004*/ 	.word	0x00000082


	//----- nvinfo : EIATTR_KPARAM_INFO
	.align		4
.L_333:
        /*0008*/ 	.byte	0x04, 0x17
        /*000a*/ 	.short	(.L_335 - .L_334)
.L_334:
        /*000c*/ 	.word	0x00000000
        /*0010*/ 	.short	0x0005
        /*0012*/ 	.short	0x0020
        /*0014*/ 	.byte	0x00, 0xf0, 0x11, 0x00


	//----- nvinfo : EIATTR_KPARAM_INFO
	.align		4
.L_335:
        /*0018*/ 	.byte	0x04, 0x17
        /*001a*/ 	.short	(.L_337 - .L_336)
.L_336:
        /*001c*/ 	.word	0x00000000
        /*0020*/ 	.short	0x0004
        /*0022*/ 	.short	0x0018
        /*0024*/ 	.byte	0x00, 0xf5, 0x21, 0x00


	//----- nvinfo : EIATTR_KPARAM_INFO
	.align		4
.L_337:
        /*0028*/ 	.byte	0x04, 0x17
        /*002a*/ 	.short	(.L_339 - .L_338)
.L_338:
        /*002c*/ 	.word	0x00000000
        /*0030*/ 	.short	0x0003
        /*0032*/ 	.short	0x0014
        /*0034*/ 	.byte	0x00, 0xf0, 0x11, 0x00


	//----- nvinfo : EIATTR_KPARAM_INFO
	.align		4
.L_339:
        /*0038*/ 	.byte	0x04, 0x17
        /*003a*/ 	.short	(.L_341 - .L_340)
.L_340:
        /*003c*/ 	.word	0x00000000
        /*0040*/ 	.short	0x0002
        /*0042*/ 	.short	0x0010
        /*0044*/ 	.byte	0x00, 0xf0, 0x11, 0x00


	//----- nvinfo : EIATTR_KPARAM_INFO
	.align		4
.L_341:
        /*0048*/ 	.byte	0x04, 0x17
        /*004a*/ 	.short	(.L_343 - .L_342)
.L_342:
        /*004c*/ 	.word	0x00000000
        /*0050*/ 	.short	0x0001
        /*0052*/ 	.short	0x0008
        /*0054*/ 	.byte	0x00, 0xf5, 0x21, 0x00


	//----- nvinfo : EIATTR_KPARAM_INFO
	.align		4
.L_343:
        /*0058*/ 	.byte	0x04, 0x17
        /*005a*/ 	.short	(.L_345 - .L_344)
.L_344:
        /*005c*/ 	.word	0x00000000
        /*0060*/ 	.short	0x0000
        /*0062*/ 	.short	0x0000
        /*0064*/ 	.byte	0x00, 0xf5, 0x21, 0x00


	//----- nvinfo : EIATTR_SPARSE_MMA_MASK
	.align		4
.L_345:
        /*0068*/ 	.byte	0x03, 0x50
        /*006a*/ 	.short	0x0000


	//----- nvinfo : EIATTR_MAXREG_COUNT
	.align		4
        /*006c*/ 	.byte	0x03, 0x1b
        /*006e*/ 	.short	0x00ff


	//----- nvinfo : EIATTR_MERCURY_ISA_VERSION
	.align		4
        /*0070*/ 	.byte	0x03, 0x5f
        /*0072*/ 	.short	0x0101


	//----- nvinfo : EIATTR_VRC_CTA_INIT_COUNT
	.align		4
        /*0074*/ 	.byte	0x02, 0x4a
	.zero		1
	.zero		1


	//----- nvinfo : EIATTR_EXIT_INSTR_OFFSETS
	.align		4
        /*0078*/ 	.byte	0x04, 0x1c
        /*007a*/ 	.short	(.L_347 - .L_346)


	//   ....[0]....
.L_346:
        /*007c*/ 	.word	0x00000060


	//   ....[1]....
        /*0080*/ 	.word	0x000000e0


	//   ....[2]....
        /*0084*/ 	.word	0x00000350


	//----- nvinfo : EIATTR_CBANK_PARAM_SIZE
	.align		4
.L_347:
        /*0088*/ 	.byte	0x03, 0x19
        /*008a*/ 	.short	0x0024


	//----- nvinfo : EIATTR_PARAM_CBANK
	.align		4
        /*008c*/ 	.byte	0x04, 0x0a
        /*008e*/ 	.short	(.L_349 - .L_348)
	.align		4
.L_348:
        /*0090*/ 	.word	index@(.nv.constant0._Z14act_mul_kernelILb1ELb1ELb0EEvP6__halfPKS0_iiS3_i)
        /*0094*/ 	.short	0x0380
        /*0096*/ 	.short	0x0024


	//----- nvinfo : EIATTR_SW_WAR
	.align		4
.L_349:
        /*0098*/ 	.byte	0x04, 0x36
        /*009a*/ 	.short	(.L_351 - .L_350)
.L_350:
        /*009c*/ 	.word	0x00000008
.L_351:


//--------------------- .nv.info._Z14act_mul_kernelILb1ELb0ELb0EEvP6__halfPKS0_iiS3_i --------------------------
	.section	.nv.info._Z14act_mul_kernelILb1ELb0ELb0EEvP6__halfPKS0_iiS3_i,"",@"SHT_CUDA_INFO"
	.sectionflags	@""
	.align	4


	//----- nvinfo : EIATTR_CUDA_API_VERSION
	.align		4
        /*0000*/ 	.byte	0x04, 0x37
        /*0002*/ 	.short	(.L_353 - .L_352)
.L_352:
        /*0004*/ 	.word	0x00000082


	//----- nvinfo : EIATTR_KPARAM_INFO
	.align		4
.L_353:
        /*0008*/ 	.byte	0x04, 0x17
        /*000a*/ 	.short	(.L_355 - .L_354)
.L_354:
        /*000c*/ 	.word	0x00000000
        /*0010*/ 	.short	0x0005
        /*0012*/ 	.short	0x0020
        /*0014*/ 	.byte	0x00, 0xf0, 0x11, 0x00


	//----- nvinfo : EIATTR_KPARAM_INFO
	.align		4
.L_355:
        /*0018*/ 	.byte	0x04, 0x17
        /*001a*/ 	.short	(.L_357 - .L_356)
.L_356:
        /*001c*/ 	.word	0x00000000
        /*0020*/ 	.short	0x0004
        /*0022*/ 	.short	0x0018
        /*0024*/ 	.byte	0x00, 0xf5, 0x21, 0x00


	//----- nvinfo : EIATTR_KPARAM_INFO
	.align		4
.L_357:
        /*0028*/ 	.byte	0x04, 0x17
        /*002a*/ 	.short	(.L_359 - .L_358)
.L_358:
        /*002c*/ 	.word	0x00000000
        /*0030*/ 	.short	0x0003
        /*0032*/ 	.short	0x0014
        /*0034*/ 	.byte	0x00, 0xf0, 0x11, 0x00


	//----- nvinfo : EIATTR_KPARAM_INFO
	.align		4
.L_359:
        /*0038*/ 	.byte	0x04, 0x17
        /*003a*/ 	.short	(.L_361 - .L_360)
.L_360:
        /*003c*/ 	.word	0x00000000
        /*0040*/ 	.short	0x0002
        /*0042*/ 	.short	0x0010
        /*0044*/ 	.byte	0x00, 0xf0, 0x11, 0x00


	//----- nvinfo : EIATTR_KPARAM_INFO
	.align		4
.L_361:
        /*0048*/ 	.byte	0x04, 0x17
        /*004a*/ 	.short	(.L_363 - .L_362)
.L_362:
        /*004c*/ 	.word	0x00000000
        /*0050*/ 	.short	0x0001
        /*0052*/ 	.short	0x0008
        /*0054*/ 	.byte	0x00, 0xf5, 0x21, 0x00


	//----- nvinfo : EIATTR_KPARAM_INFO
	.align		4
.L_363:
        /*0058*/ 	.byte	0x04, 0x17
        /*005a*/ 	.short	(.L_365 - .L_364)
.L_364:
        /*005c*/ 	.word	0x00000000
        /*0060*/ 	.short	0x0000
        /*0062*/ 	.short	0x0000
        /*0064*/ 	.byte	0x00, 0xf5, 0x21, 0x00


	//----- nvinfo : EIATTR_SPARSE_MMA_MASK
	.align		4
.L_365:
        /*0068*/ 	.byte	0x03, 0x50
        /*006a*/ 	.short	0x0000


	//----- nvinfo : EIATTR_MAXREG_COUNT
	.align		4
        /*006c*/ 	.byte	0x03, 0x1b
        /*006e*/ 	.short	0x00ff


	//----- nvinfo : EIATTR_MERCURY_ISA_VERSION
	.align		4
        /*0070*/ 	.byte	0x03, 0x5f
        /*0072*/ 	.short	0x0101


	//----- nvinfo : EIATTR_VRC_CTA_INIT_COUNT
	.align		4
        /*0074*/ 	.byte	0x02, 0x4a
	.zero		1
	.zero		1


	//----- nvinfo : EIATTR_EXIT_INSTR_OFFSETS
	.align		4
        /*0078*/ 	.byte	0x04, 0x1c
        /*007a*/ 	.short	(.L_367 - .L_366)


	//   ....[0]....
.L_366:
        /*007c*/ 	.word	0x00000060


	//   ....[1]....
        /*0080*/ 	.word	0x000002e0


	//----- nvinfo : EIATTR_CBANK_PARAM_SIZE
	.align		4
.L_367:
        /*0084*/ 	.byte	0x03, 0x19
        /*0086*/ 	.short	0x0024


	//----- nvinfo : EIATTR_PARAM_CBANK
	.align		4
        /*0088*/ 	.byte	0x04, 0x0a
        /*008a*/ 	.short	(.L_369 - .L_368)
	.align		4
.L_368:
        /*008c*/ 	.word	index@(.nv.constant0._Z14act_mul_kernelILb1ELb0ELb0EEvP6__halfPKS0_iiS3_i)
        /*0090*/ 	.short	0x0380
        /*0092*/ 	.short	0x0024


	//----- nvinfo : EIATTR_SW_WAR
	.align		4
.L_369:
        /*0094*/ 	.byte	0x04, 0x36
        /*0096*/ 	.short	(.L_371 - .L_370)
.L_370:
        /*0098*/ 	.word	0x00000008
.L_371:


//--------------------- .nv.info._Z14act_mul_kernelILb0ELb1ELb1EEvP6__halfPKS0_iiS3_i --------------------------
	.section	.nv.info._Z14act_mul_kernelILb0ELb1ELb1EEvP6__halfPKS0_iiS3_i,"",@"SHT_CUDA_INFO"
	.sectionflags	@""
	.align	4


	//----- nvinfo : EIATTR_CUDA_API_VERSION
	.align		4
        /*0000*/ 	.byte	0x04, 0x37
        /*0002*/ 	.short	(.L_373 - .L_372)
.L_372:
        /*0004*/ 	.word	0x00000082


	//----- nvinfo : EIATTR_KPARAM_INFO
	.align		4
.L_373:
        /*0008*/ 	.byte	0x04, 0x17
        /*000a*/ 	.short	(.L_375 - .L_374)
.L_374:
        /*000c*/ 	.word	0x00000000
        /*0010*/ 	.short	0x0005
        /*0012*/ 	.short	0x0020
        /*0014*/ 	.byte	0x00, 0xf0, 0x11, 0x00


	//----- nvinfo : EIATTR_KPARAM_INFO
	.align		4
.L_375:
        /*0018*/ 	.byte	0x04, 0x17
        /*001a*/ 	.short	(.L_377 - .L_376)
.L_376:
        /*001c*/ 	.word	0x00000000
        /*0020*/ 	.short	0x0004
        /*0022*/ 	.short	0x0018
        /*0024*/ 	.byte	0x00, 0xf5, 0x21, 0x00


	//----- nvinfo : EIATTR_KPARAM_INFO
	.align		4
.L_377:
        /*0028*/ 	.byte	0x04, 0x17
        /*002a*/ 	.short	(.L_379 - .L_378)
.L_378:
        /*002c*/ 	.word	0x00000000
        /*0030*/ 	.short	0x0003
        /*0032*/ 	.short	0x0014
        /*0034*/ 	.byte	0x00, 0xf0, 0x11, 0x00


	//----- nvinfo : EIATTR_KPARAM_INFO
	.align		4
.L_379:
        /*0038*/ 	.byte	0x04, 0x17
        /*003a*/ 	.short	(.L_381 - .L_380)
.L_380:
        /*003c*/ 	.word	0x00000000
        /*0040*/ 	.short	0x0002
        /*0042*/ 	.short	0x0010
        /*0044*/ 	.byte	0x00, 0xf0, 0x11, 0x00


	//----- nvinfo : EIATTR_KPARAM_INFO
	.align		4
.L_381:
        /*0048*/ 	.byte	0x04, 0x17
        /*004a*/ 	.short	(.L_383 - .L_382)
.L_382:
        /*004c*/ 	.word	0x00000000
        /*0050*/ 	.short	0x0001
        /*0052*/ 	.short	0x0008
        /*0054*/ 	.byte	0x00, 0xf5, 0x21, 0x00


	//----- nvinfo : EIATTR_KPARAM_INFO
	.align		4
.L_383:
        /*0058*/ 	.byte	0x04, 0x17
        /*005a*/ 	.short	(.L_385 - .L_384)
.L_384:
        /*005c*/ 	.word	0x00000000
        /*0060*/ 	.short	0x0000
        /*0062*/ 	.short	0x0000
        /*0064*/ 	.byte	0x00, 0xf5, 0x21, 0x00


	//----- nvinfo : EIATTR_SPARSE_MMA_MASK
	.align		4
.L_385:
        /*0068*/ 	.byte	0x03, 0x50
        /*006a*/ 	.short	0x0000


	//----- nvinfo : EIATTR_MAXREG_COUNT
	.align		4
        /*006c*/ 	.byte	0x03, 0x1b
        /*006e*/ 	.short	0x00ff


	//----- nvinfo : EIATTR_MERCURY_ISA_VERSION
	.align		4
        /*0070*/ 	.byte	0x03, 0x5f
        /*0072*/ 	.short	0x0101


	//----- nvinfo : EIATTR_VRC_CTA_INIT_COUNT
	.align		4
        /*0074*/ 	.byte	0x02, 0x4a
	.zero		1
	.zero		1


	//----- nvinfo : EIATTR_EXIT_INSTR_OFFSETS
	.align		4
        /*0078*/ 	.byte	0x04, 0x1c
        /*007a*/ 	.short	(.L_387 - .L_386)


	//   ....[0]....
.L_386:
        /*007c*/ 	.word	0x00000060


	//   ....[1]....
        /*0080*/ 	.word	0x000000e0


	//   ....[2]....
        /*0084*/ 	.word	0x00000410


	//----- nvinfo : EIATTR_CBANK_PARAM_SIZE
	.align		4
.L_387:
        /*0088*/ 	.byte	0x03, 0x19
        /*008a*/ 	.short	0x0024


	//----- nvinfo : EIATTR_PARAM_CBANK
	.align		4
        /*008c*/ 	.byte	0x04, 0x0a
        /*008e*/ 	.short	(.L_389 - .L_388)
	.align		4
.L_388:
        /*0090*/ 	.word	index@(.nv.constant0._Z14act_mul_kernelILb0ELb1ELb1EEvP6__halfPKS0_iiS3_i)
        /*0094*/ 	.short	0x0380
        /*0096*/ 	.short	0x0024


	//----- nvinfo : EIATTR_SW_WAR
	.align		4
.L_389:
        /*0098*/ 	.byte	0x04, 0x36
        /*009a*/ 	.short	(.L_391 - .L_390)
.L_390:
        /*009c*/ 	.word	0x00000008
.L_391:


//--------------------- .nv.info._Z14act_mul_kernelILb0ELb0ELb1EEvP6__halfPKS0_iiS3_i --------------------------
	.section	.nv.info._Z14act_mul_kernelILb0ELb0ELb1EEvP6__halfPKS0_iiS3_i,"",@"SHT_CUDA_INFO"
	.sectionflags	@""
	.align	4


	//----- nvinfo : EIATTR_CUDA_API_VERSION
	.align		4
        /*0000*/ 	.byte	0x04, 0x37
        /*0002*/ 	.short	(.L_393 - .L_392)
.L_392:
        /*0004*/ 	.word	0x00000082


	//----- nvinfo : EIATTR_KPARAM_INFO
	.align		4
.L_393:
        /*0008*/ 	.byte	0x04, 0x17
        /*000a*/ 	.short	(.L_395 - .L_394)
.L_394:
        /*000c*/ 	.word	0x00000000
        /*0010*/ 	.short	0x0005
        /*0012*/ 	.short	0x0020
        /*0014*/ 	.byte	0x00, 0xf0, 0x11, 0x00


	//----- nvinfo : EIATTR_KPARAM_INFO
	.align		4
.L_395:
        /*0018*/ 	.byte	0x04, 0x17
        /*001a*/ 	.short	(.L_397 - .L_396)
.L_396:
        /*001c*/ 	.word	0x00000000
        /*0020*/ 	.short	0x0004
        /*0022*/ 	.short	0x0018
        /*0024*/ 	.byte	0x00, 0xf5, 0x21, 0x00


	//----- nvinfo : EIATTR_KPARAM_INFO
	.align		4
.L_397:
        /*0028*/ 	.byte	0x04, 0x17
        /*002a*/ 	.short	(.L_399 - .L_398)
.L_398:
        /*002c*/ 	.word	0x00000000
        /*0030*/ 	.short	0x0003
        /*0032*/ 	.short	0x0014
        /*0034*/ 	.byte	0x00, 0xf0, 0x11, 0x00


	//----- nvinfo : EIATTR_KPARAM_INFO
	.align		4
.L_399:
        /*0038*/ 	.byte	0x04, 0x17
        /*003a*/ 	.short	(.L_401 - .L_400)
.L_400:
        /*003c*/ 	.word	0x00000000
        /*0040*/ 	.short	0x0002
        /*0042*/ 	.short	0x0010
        /*0044*/ 	.byte	0x00, 0xf0, 0x11, 0x00


	//----- nvinfo : EIATTR_KPARAM_INFO
	.align		4
.L_401:
        /*0048*/ 	.byte	0x04, 0x17
        /*004a*/ 	.short	(.L_403 - .L_402)
.L_402:
        /*004c*/ 	.word	0x00000000
        /*0050*/ 	.short	0x0001
        /*0052*/ 	.short	0x0008
        /*0054*/ 	.byte	0x00, 0xf5, 0x21, 0x00


	//----- nvinfo : EIATTR_KPARAM_INFO
	.align		4
.L_403:
        /*0058*/ 	.byte	0x04, 0x17
        /*005a*/ 	.short	(.L_405 - .L_404)
.L_404:
        /*005c*/ 	.word	0x00000000
        /*0060*/ 	.short	0x0000
        /*0062*/ 	.short	0x0000
        /*0064*/ 	.byte	0x00, 0xf5, 0x21, 0x00


	//----- nvinfo : EIATTR_SPARSE_MMA_MASK
	.align		4
.L_405:
        /*0068*/ 	.byte	0x03, 0x50
        /*006a*/ 	.short	0x0000


	//----- nvinfo : EIATTR_MAXREG_COUNT
	.align		4
        /*006c*/ 	.byte	0x03, 0x1b
        /*006e*/ 	.short	0x00ff


	//----- nvinfo : EIATTR_MERCURY_ISA_VERSION
	.align		4
        /*0070*/ 	.byte	0x03, 0x5f
        /*0072*/ 	.short	0x0101


	//----- nvinfo : EIATTR_VRC_CTA_INIT_COUNT
	.align		4
        /*0074*/ 	.byte	0x02, 0x4a
	.zero		1
	.zero		1


	//----- nvinfo : EIATTR_EXIT_INSTR_OFFSETS
	.align		4
        /*0078*/ 	.byte	0x04, 0x1c
        /*007a*/ 	.short	(.L_407 - .L_406)


	//   ....[0]....
.L_406:
        /*007c*/ 	.word	0x00000060


	//   ....[1]....
        /*0080*/ 	.word	0x000003a0


	//----- nvinfo : EIATTR_CBANK_PARAM_SIZE
	.align		4
.L_407:
        /*0084*/ 	.byte	0x03, 0x19
        /*0086*/ 	.short	0x0024


	//----- nvinfo : EIATTR_PARAM_CBANK
	.align		4
        /*0088*/ 	.byte	0x04, 0x0a
        /*008a*/ 	.short	(.L_409 - .L_408)
	.align		4
.L_408:
        /*008c*/ 	.word	index@(.nv.constant0._Z14act_mul_kernelILb0ELb0ELb1EEvP6__halfPKS0_iiS3_i)
        /*0090*/ 	.short	0x0380
        /*0092*/ 	.short	0x0024


	//----- nvinfo : EIATTR_SW_WAR
	.align		4
.L_409:
        /*0094*/ 	.byte	0x04, 0x36
        /*0096*/ 	.short	(.L_411 - .L_410)
.L_410:
        /*0098*/ 	.word	0x00000008
.L_411:


//--------------------- .nv.info._Z14act_mul_kernelILb1ELb1ELb1EEvP6__halfPKS0_iiS3_i --------------------------
	.section	.nv.info._Z14act_mul_kernelILb1ELb1ELb1EEvP6__halfPKS0_iiS3_i,"",@"SHT_CUDA_INFO"
	.sectionflags	@""
	.align	4


	//----- nvinfo : EIATTR_CUDA_API_VERSION
	.align		4
        /*0000*/ 	.byte	0x04, 0x37
        /*0002*/ 	.short	(.L_413 - .L_412)
.L_412:
        /*0004*/ 	.word	0x00000082


	//----- nvinfo : EIATTR_KPARAM_INFO
	.align		4
.L_413:
        /*0008*/ 	.byte	0x04, 0x17
        /*000a*/ 	.short	(.L_415 - .L_414)
.L_414:
        /*000c*/ 	.word	0x00000000
        /*0010*/ 	.short	0x0005
        /*0012*/ 	.short	0x0020
        /*0014*/ 	.byte	0x00, 0xf0, 0x11, 0x00


	//----- nvinfo : EIATTR_KPARAM_INFO
	.align		4
.L_415:
        /*0018*/ 	.byte	0x04, 0x17
        /*001a*/ 	.short	(.L_417 - .L_416)
.L_416:
        /*001c*/ 	.word	0x00000000
        /*0020*/ 	.short	0x0004
        /*0022*/ 	.short	0x0018
        /*0024*/ 	.byte	0x00, 0xf5, 0x21, 0x00


	//----- nvinfo : EIATTR_KPARAM_INFO
	.align		4
.L_417:
        /*0028*/ 	.byte	0x04, 0x17
        /*002a*/ 	.short	(.L_419 - .L_418)
.L_418:
        /*002c*/ 	.word	0x00000000
        /*0030*/ 	.short	0x0003
        /*0032*/ 	.short	0x0014
        /*0034*/ 	.byte	0x00, 0xf0, 0x11, 0x00


	//----- nvinfo : EIATTR_KPARAM_INFO
	.align		4
.L_419:
        /*0038*/ 	.byte	0x04, 0x17
        /*003a*/ 	.short	(.L_421 - .L_420)
.L_420:
        /*003c*/ 	.word	0x00000000
        /*0040*/ 	.short	0x0002
        /*0042*/ 	.short	0x0010
        /*0044*/ 	.byte	0x00, 0xf0, 0x11, 0x00


	//----- nvinfo : EIATTR_KPARAM_INFO
	.align		4
.L_421:
        /*0048*/ 	.byte	0x04, 0x17
        /*004a*/ 	.short	(.L_423 - .L_422)
.L_422:
        /*004c*/ 	.word	0x00000000
        /*0050*/ 	.short	0x0001
        /*0052*/ 	.short	0x0008
        /*0054*/ 	.byte	0x00, 0xf5, 0x21, 0x00


	//----- nvinfo : EIATTR_KPARAM_INFO
	.align		4
.L_423:
        /*0058*/ 	.byte	0x04, 0x17
        /*005a*/ 	.short	(.L_425 - .L_424)
.L_424:
        /*005c*/ 	.word	0x00000000
        /*0060*/ 	.short	0x0000
        /*0062*/ 	.short	0x0000
        /*0064*/ 	.byte	0x00, 0xf5, 0x21, 0x00


	//----- nvinfo : EIATTR_SPARSE_MMA_MASK
	.align		4
.L_425:
        /*0068*/ 	.byte	0x03, 0x50
        /*006a*/ 	.short	0x0000


	//----- nvinfo : EIATTR_MAXREG_COUNT
	.align		4
        /*006c*/ 	.byte	0x03, 0x1b
        /*006e*/ 	.short	0x00ff


	//----- nvinfo : EIATTR_MERCURY_ISA_VERSION
	.align		4
        /*0070*/ 	.byte	0x03, 0x5f
        /*0072*/ 	.short	0x0101


	//----- nvinfo : EIATTR_VRC_CTA_INIT_COUNT
	.align		4
        /*0074*/ 	.byte	0x02, 0x4a
	.zero		1
	.zero		1


	//----- nvinfo : EIATTR_EXIT_INSTR_OFFSETS
	.align		4
        /*0078*/ 	.byte	0x04, 0x1c
        /*007a*/ 	.short	(.L_427 - .L_426)


	//   ....[0]....
.L_426:
        /*007c*/ 	.word	0x00000060


	//   ....[1]....
        /*0080*/ 	.word	0x000000e0


	//   ....[2]....
        /*0084*/ 	.word	0x000006c0


	//----- nvinfo : EIATTR_CBANK_PARAM_SIZE
	.align		4
.L_427:
        /*0088*/ 	.byte	0x03, 0x19
        /*008a*/ 	.short	0x0024


	//----- nvinfo : EIATTR_PARAM_CBANK
	.align		4
        /*008c*/ 	.byte	0x04, 0x0a
        /*008e*/ 	.short	(.L_429 - .L_428)
	.align		4
.L_428:
        /*0090*/ 	.word	index@(.nv.constant0._Z14act_mul_kernelILb1ELb1ELb1EEvP6__halfPKS0_iiS3_i)
        /*0094*/ 	.short	0x0380
        /*0096*/ 	.short	0x0024


	//----- nvinfo : EIATTR_SW_WAR
	.align		4
.L_429:
        /*0098*/ 	.byte	0x04, 0x36
        /*009a*/ 	.short	(.L_431 - .L_430)
.L_430:
        /*009c*/ 	.word	0x00000008
.L_431:


//--------------------- .nv.info._Z14act_mul_kernelILb1ELb0ELb1EEvP6__halfPKS0_iiS3_i --------------------------
	.section	.nv.info._Z14act_mul_kernelILb1ELb0ELb1EEvP6__halfPKS0_iiS3_i,"",@"SHT_CUDA_INFO"
	.sectionflags	@""
	.align	4


	//----- nvinfo : EIATTR_CUDA_API_VERSION
	.align		4
        /*0000*/ 	.byte	0x04, 0x37
        /*0002*/ 	.short	(.L_433 - .L_432)
.L_432:
        /*0004*/ 	.word	0x00000082


	//----- nvinfo : EIATTR_KPARAM_INFO
	.align		4
.L_433:
        /*0008*/ 	.byte	0x04, 0x17
        /*000a*/ 	.short	(.L_435 - .L_434)
.L_434:
        /*000c*/ 	.word	0x00000000
        /*0010*/ 	.short	0x0005
        /*0012*/ 	.short	0x0020
        /*0014*/ 	.byte	0x00, 0xf0, 0x11, 0x00


	//----- nvinfo : EIATTR_KPARAM_INFO
	.align		4
.L_435:
        /*0018*/ 	.byte	0x04, 0x17
        /*001a*/ 	.short	(.L_437 - .L_436)
.L_436:
        /*001c*/ 	.word	0x00000000
        /*0020*/ 	.short	0x0004
        /*0022*/ 	.short	0x0018
        /*0024*/ 	.byte	0x00, 0xf5, 0x21, 0x00


	//----- nvinfo : EIATTR_KPARAM_INFO
	.align		4
.L_437:
        /*0028*/ 	.byte	0x04, 0x17
        /*002a*/ 	.short	(.L_439 - .L_438)
.L_438:
        /*002c*/ 	.word	0x00000000
        /*0030*/ 	.short	0x0003
        /*0032*/ 	.short	0x0014
        /*0034*/ 	.byte	0x00, 0xf0, 0x11, 0x00


	//----- nvinfo : EIATTR_KPARAM_INFO
	.align		4
.L_439:
        /*0038*/ 	.byte	0x04, 0x17
        /*003a*/ 	.short	(.L_441 - .L_440)
.L_440:
        /*003c*/ 	.word	0x00000000
        /*0040*/ 	.short	0x0002
        /*0042*/ 	.short	0x0010
        /*0044*/ 	.byte	0x00, 0xf0, 0x11, 0x00


	//----- nvinfo : EIATTR_KPARAM_INFO
	.align		4
.L_441:
        /*0048*/ 	.byte	0x04, 0x17
        /*004a*/ 	.short	(.L_443 - .L_442)
.L_442:
        /*004c*/ 	.word	0x00000000
        /*0050*/ 	.short	0x0001
        /*0052*/ 	.short	0x0008
        /*0054*/ 	.byte	0x00, 0xf5, 0x21, 0x00


	//----- nvinfo : EIATTR_KPARAM_INFO
	.align		4
.L_443:
        /*0058*/ 	.byte	0x04, 0x17
        /*005a*/ 	.short	(.L_445 - .L_444)
.L_444:
        /*005c*/ 	.word	0x00000000
        /*0060*/ 	.short	0x0000
        /*0062*/ 	.short	0x0000
        /*0064*/ 	.byte	0x00, 0xf5, 0x21, 0x00


	//----- nvinfo : EIATTR_SPARSE_MMA_MASK
	.align		4
.L_445:
        /*0068*/ 	.byte	0x03, 0x50
        /*006a*/ 	.short	0x0000


	//----- nvinfo : EIATTR_MAXREG_COUNT
	.align		4
        /*006c*/ 	.byte	0x03, 0x1b
        /*006e*/ 	.short	0x00ff


	//----- nvinfo : EIATTR_MERCURY_ISA_VERSION
	.align		4
        /*0070*/ 	.byte	0x03, 0x5f
        /*0072*/ 	.short	0x0101


	//----- nvinfo : EIATTR_VRC_CTA_INIT_COUNT
	.align		4
        /*0074*/ 	.byte	0x02, 0x4a
	.zero		1
	.zero		1


	//----- nvinfo : EIATTR_EXIT_INSTR_OFFSETS
	.align		4
        /*0078*/ 	.byte	0x04, 0x1c
        /*007a*/ 	.short	(.L_447 - .L_446)


	//   ....[0]....
.L_446:
        /*007c*/ 	.word	0x00000060


	//   ....[1]....
        /*0080*/ 	.word	0x00000650


	//----- nvinfo : EIATTR_CBANK_PARAM_SIZE
	.align		4
.L_447:
        /*0084*/ 	.byte	0x03, 0x19
        /*0086*/ 	.short	0x0024


	//----- nvinfo : EIATTR_PARAM_CBANK
	.align		4
        /*0088*/ 	.byte	0x04, 0x0a
        /*008a*/ 	.short	(.L_449 - .L_448)
	.align		4
.L_448:
        /*008c*/ 	.word	index@(.nv.constant0._Z14act_mul_kernelILb1ELb0ELb1EEvP6__halfPKS0_iiS3_i)
        /*0090*/ 	.short	0x0380
        /*0092*/ 	.short	0x0024


	//----- nvinfo : EIATTR_SW_WAR
	.align		4
.L_449:
        /*0094*/ 	.byte	0x04, 0x36
        /*0096*/ 	.short	(.L_451 - .L_450)
.L_450:
        /*0098*/ 	.word	0x00000008
.L_451:


//--------------------- .nv.info._Z27softmax128_topk_norm_kernelP6__halfii --------------------------
	.section	.nv.info._Z27softmax128_topk_norm_kernelP6__halfii,"",@"SHT_CUDA_INFO"
	.sectionflags	@""
	.align	4


	//----- nvinfo : EIATTR_CUDA_API_VERSION
	.align		4
        /*0000*/ 	.byte	0x04, 0x37
        /*0002*/ 	.short	(.L_453 - .L_452)
.L_452:
        /*0004*/ 	.word	0x00000082


	//----- nvinfo : EIATTR_KPARAM_INFO
	.align		4
.L_453:
        /*0008*/ 	.byte	0x04, 0x17
        /*000a*/ 	.short	(.L_455 - .L_454)
.L_454:
        /*000c*/ 	.word	0x00000000
        /*0010*/ 	.short	0x0002
        /*0012*/ 	.short	0x000c
        /*0014*/ 	.byte	0x00, 0xf0, 0x11, 0x00


	//----- nvinfo : EIATTR_KPARAM_INFO
	.align		4
.L_455:
        /*0018*/ 	.byte	0x04, 0x17
        /*001a*/ 	.short	(.L_457 - .L_456)
.L_456:
        /*001c*/ 	.word	0x00000000
        /*0020*/ 	.short	0x0001
        /*0022*/ 	.short	0x0008
        /*0024*/ 	.byte	0x00, 0xf0, 0x11, 0x00


	//----- nvinfo : EIATTR_KPARAM_INFO
	.align		4
.L_457:
        /*0028*/ 	.byte	0x04, 0x17
        /*002a*/ 	.short	(.L_459 - .L_458)
.L_458:
        /*002c*/ 	.word	0x00000000
        /*0030*/ 	.short	0x0000
        /*0032*/ 	.short	0x0000
        /*0034*/ 	.byte	0x00, 0xf5, 0x21, 0x00


	//----- nvinfo : EIATTR_SPARSE_MMA_MASK
	.align		4
.L_459:
        /*0038*/ 	.byte	0x03, 0x50
        /*003a*/ 	.short	0x0000


	//----- nvinfo : EIATTR_MAXREG_COUNT
	.align		4
        /*003c*/ 	.byte	0x03, 0x1b
        /*003e*/ 	.short	0x00ff


	//----- nvinfo : EIATTR_MERCURY_ISA_VERSION
	.align		4
        /*0040*/ 	.byte	0x03, 0x5f
        /*0042*/ 	.short	0x0101


	//----- nvinfo : EIATTR_VRC_CTA_INIT_COUNT
	.align		4
        /*0044*/ 	.byte	0x02, 0x4a
	.zero		1
	.zero		1


	//----- nvinfo : EIATTR_EXIT_INSTR_OFFSETS
	.align		4
        /*0048*/ 	.byte	0x04, 0x1c
        /*004a*/ 	.short	(.L_461 - .L_460)


	//   ....[0]....
.L_460:
        /*004c*/ 	.word	0x00000070


	//   ....[1]....
        /*0050*/ 	.word	0x000075d0


	//----- nvinfo : EIATTR_CBANK_PARAM_SIZE
	.align		4
.L_461:
        /*0054*/ 	.byte	0x03, 0x19
        /*0056*/ 	.short	0x0010


	//----- nvinfo : EIATTR_PARAM_CBANK
	.align		4
        /*0058*/ 	.byte	0x04, 0x0a
        /*005a*/ 	.short	(.L_463 - .L_462)
	.align		4
.L_462:
        /*005c*/ 	.word	index@(.nv.constant0._Z27softmax128_topk_norm_kernelP6__halfii)
        /*0060*/ 	.short	0x0380
        /*0062*/ 	.short	0x0010


	//----- nvinfo : EIATTR_SW_WAR
	.align		4
.L_463:
        /*0064*/ 	.byte	0x04, 0x36
        /*0066*/ 	.short	(.L_465 - .L_464)
.L_464:
        /*0068*/ 	.word	0x00000008
.L_465:


//--------------------- .nv.info._Z25softmax4_topk_norm_kernelP6__halfii --------------------------
	.section	.nv.info._Z25softmax4_topk_norm_kernelP6__halfii,"",@"SHT_CUDA_INFO"
	.sectionflags	@""
	.align	4


	//----- nvinfo : EIATTR_CUDA_API_VERSION
	.align		4
        /*0000*/ 	.byte	0x04, 0x37
        /*0002*/ 	.short	(.L_467 - .L_466)
.L_466:
        /*0004*/ 	.word	0x00000082


	//----- nvinfo : EIATTR_KPARAM_INFO
	.align		4
.L_467:
        /*0008*/ 	.byte	0x04, 0x17
        /*000a*/ 	.short	(.L_469 - .L_468)
.L_468:
        /*000c*/ 	.word	0x00000000
        /*0010*/ 	.short	0x0002
        /*0012*/ 	.short	0x000c
        /*0014*/ 	.byte	0x00, 0xf0, 0x11, 0x00


	//----- nvinfo : EIATTR_KPARAM_INFO
	.align		4
.L_469:
        /*0018*/ 	.byte	0x04, 0x17
        /*001a*/ 	.short	(.L_471 - .L_470)
.L_470:
        /*001c*/ 	.word	0x00000000
        /*0020*/ 	.short	0x0001
        /*0022*/ 	.short	0x0008
        /*0024*/ 	.byte	0x00, 0xf0, 0x11, 0x00


	//----- nvinfo : EIATTR_KPARAM_INFO
	.align		4
.L_471:
        /*0028*/ 	.byte	0x04, 0x17
        /*002a*/ 	.short	(.L_473 - .L_472)
.L_472:
        /*002c*/ 	.word	0x00000000
        /*0030*/ 	.short	0x0000
        /*0032*/ 	.short	0x0000
        /*0034*/ 	.byte	0x00, 0xf5, 0x21, 0x00


	//----- nvinfo : EIATTR_SPARSE_MMA_MASK
	.align		4
.L_473:
        /*0038*/ 	.byte	0x03, 0x50
        /*003a*/ 	.short	0x0000


	//----- nvinfo : EIATTR_MAXREG_COUNT
	.align		4
        /*003c*/ 	.byte	0x03, 0x1b
        /*003e*/ 	.short	0x00ff


	//----- nvinfo : EIATTR_NUM_BARRIERS
	.align		4
        /*0040*/ 	.byte	0x02, 0x4c
        /*0042*/ 	.byte	0x01
	.zero		1


	//----- nvinfo : EIATTR_MERCURY_ISA_VERSION
	.align		4
        /*0044*/ 	.byte	0x03, 0x5f
        /*0046*/ 	.short	0x0101


	//----- nvinfo : EIATTR_VRC_CTA_INIT_COUNT
	.align		4
        /*0048*/ 	.byte	0x02, 0x4a
	.zero		1
	.zero		1


	//----- nvinfo : EIATTR_EXIT_INSTR_OFFSETS
	.align		4
        /*004c*/ 	.byte	0x04, 0x1c
        /*004e*/ 	.short	(.L_475 - .L_474)


	//   ....[0]....
.L_474:
        /*0050*/ 	.word	0x00000060


	//   ....[1]....
        /*0054*/ 	.word	0x00000e80


	//----- nvinfo : EIATTR_CBANK_PARAM_SIZE
	.align		4
.L_475:
        /*0058*/ 	.byte	0x03, 0x19
        /*005a*/ 	.short	0x0010


	//----- nvinfo : EIATTR_PARAM_CBANK
	.align		4
        /*005c*/ 	.byte	0x04, 0x0a
        /*005e*/ 	.short	(.L_477 - .L_476)
	.align		4
.L_476:
        /*0060*/ 	.word	index@(.nv.constant0._Z25softmax4_topk_norm_kernelP6__halfii)
        /*0064*/ 	.short	0x0380
        /*0066*/ 	.short	0x0010


	//----- nvinfo : EIATTR_SW_WAR
	.align		4
.L_477:
        /*0068*/ 	.byte	0x04, 0x36
        /*006a*/ 	.short	(.L_479 - .L_478)
.L_478:
        /*006c*/ 	.word	0x00000008
.L_479:


//--------------------- .nv.info._Z25softmax8_topk_norm_kernelP6__halfii --------------------------
	.section	.nv.info._Z25softmax8_topk_norm_kernelP6__halfii,"",@"SHT_CUDA_INFO"
	.sectionflags	@""
	.align	4


	//----- nvinfo : EIATTR_CUDA_API_VERSION
	.align		4
        /*0000*/ 	.byte	0x04, 0x37
        /*0002*/ 	.short	(.L_481 - .L_480)
.L_480:
        /*0004*/ 	.word	0x00000082


	//----- nvinfo : EIATTR_KPARAM_INFO
	.align		4
.L_481:
        /*0008*/ 	.byte	0x04, 0x17
        /*000a*/ 	.short	(.L_483 - .L_482)
.L_482:
        /*000c*/ 	.word	0x00000000
        /*0010*/ 	.short	0x0002
        /*0012*/ 	.short	0x000c
        /*0014*/ 	.byte	0x00, 0xf0, 0x11, 0x00


	//----- nvinfo : EIATTR_KPARAM_INFO
	.align		4
.L_483:
        /*0018*/ 	.byte	0x04, 0x17
        /*001a*/ 	.short	(.L_485 - .L_484)
.L_484:
        /*001c*/ 	.word	0x00000000
        /*0020*/ 	.short	0x0001
        /*0022*/ 	.short	0x0008
        /*0024*/ 	.byte	0x00, 0xf0, 0x11, 0x00


	//----- nvinfo : EIATTR_KPARAM_INFO
	.align		4
.L_485:
        /*0028*/ 	.byte	0x04, 0x17
        /*002a*/ 	.short	(.L_487 - .L_486)
.L_486:
        /*002c*/ 	.word	0x00000000
        /*0030*/ 	.short	0x0000
        /*0032*/ 	.short	0x0000
        /*0034*/ 	.byte	0x00, 0xf5, 0x21, 0x00


	//----- nvinfo : EIATTR_SPARSE_MMA_MASK
	.align		4
.L_487:
        /*0038*/ 	.byte	0x03, 0x50
        /*003a*/ 	.short	0x0000


	//----- nvinfo : EIATTR_MAXREG_COUNT
	.align		4
        /*003c*/ 	.byte	0x03, 0x1b
        /*003e*/ 	.short	0x00ff


	//----- nvinfo : EIATTR_NUM_BARRIERS
	.align		4
        /*0040*/ 	.byte	0x02, 0x4c
        /*0042*/ 	.byte	0x01
	.zero		1


	//----- nvinfo : EIATTR_MERCURY_ISA_VERSION
	.align		4
        /*0044*/ 	.byte	0x03, 0x5f
        /*0046*/ 	.short	0x0101


	//----- nvinfo : EIATTR_VRC_CTA_INIT_COUNT
	.align		4
        /*0048*/ 	.byte	0x02, 0x4a
	.zero		1
	.zero		1


	//----- nvinfo : EIATTR_EXIT_INSTR_OFFSETS
	.align		4
        /*004c*/ 	.byte	0x04, 0x1c
        /*004e*/ 	.short	(.L_489 - .L_488)


	//   ....[0]....
.L_488:
        /*0050*/ 	.word	0x00000060


	//   ....[1]....
        /*0054*/ 	.word	0x00001a90


	//----- nvinfo : EIATTR_CBANK_PARAM_SIZE
	.align		4
.L_489:
        /*0058*/ 	.byte	0x03, 0x19
        /*005a*/ 	.short	0x0010


	//----- nvinfo : EIATTR_PARAM_CBANK
	.align		4
        /*005c*/ 	.byte	0x04, 0x0a
        /*005e*/ 	.short	(.L_491 - .L_490)
	.align		4
.L_490:
        /*0060*/ 	.word	index@(.nv.constant0._Z25softmax8_topk_norm_kernelP6__halfii)
        /*0064*/ 	.short	0x0380
        /*0066*/ 	.short	0x0010


	//----- nvinfo : EIATTR_SW_WAR
	.align		4
.L_491:
        /*0068*/ 	.byte	0x04, 0x36
        /*006a*/ 	.short	(.L_493 - .L_492)
.L_492:
        /*006c*/ 	.word	0x00000008
.L_493:


//--------------------- .nv.info._Z26softmax16_topk_norm_kernelP6__halfii --------------------------
	.section	.nv.info._Z26softmax16_topk_norm_kernelP6__halfii,"",@"SHT_CUDA_INFO"
	.sectionflags	@""
	.align	4


	//----- nvinfo : EIATTR_CUDA_API_VERSION
	.align		4
        /*0000*/ 	.byte	0x04, 0x37
        /*0002*/ 	.short	(.L_495 - .L_494)
.L_494:
        /*0004*/ 	.word	0x00000082


	//----- nvinfo : EIATTR_KPARAM_INFO
	.align		4
.L_495:
        /*0008*/ 	.byte	0x04, 0x17
        /*000a*/ 	.short	(.L_497 - .L_496)
.L_496:
        /*000c*/ 	.word	0x00000000
        /*0010*/ 	.short	0x0002
        /*0012*/ 	.short	0x000c
        /*0014*/ 	.byte	0x00, 0xf0, 0x11, 0x00


	//----- nvinfo : EIATTR_KPARAM_INFO
	.align		4
.L_497:
        /*0018*/ 	.byte	0x04, 0x17
        /*001a*/ 	.short	(.L_499 - .L_498)
.L_498:
        /*001c*/ 	.word	0x00000000
        /*0020*/ 	.short	0x0001
        /*0022*/ 	.short	0x0008
        /*0024*/ 	.byte	0x00, 0xf0, 0x11, 0x00


	//----- nvinfo : EIATTR_KPARAM_INFO
	.align		4
.L_499:
        /*0028*/ 	.byte	0x04, 0x17
        /*002a*/ 	.short	(.L_501 - .L_500)
.L_500:
        /*002c*/ 	.word	0x00000000
        /*0030*/ 	.short	0x0000
        /*0032*/ 	.short	0x0000
        /*0034*/ 	.byte	0x00, 0xf5, 0x21, 0x00


	//----- nvinfo : EIATTR_SPARSE_MMA_MASK
	.align		4
.L_501:
        /*0038*/ 	.byte	0x03, 0x50
        /*003a*/ 	.short	0x0000


	//----- nvinfo : EIATTR_MAXREG_COUNT
	.align		4
        /*003c*/ 	.byte	0x03, 0x1b
        /*003e*/ 	.short	0x00ff


	//----- nvinfo : EIATTR_NUM_BARRIERS
	.align		4
        /*0040*/ 	.byte	0x02, 0x4c
        /*0042*/ 	.byte	0x01
	.zero		1


	//----- nvinfo : EIATTR_MERCURY_ISA_VERSION
	.align		4
        /*0044*/ 	.byte	0x03, 0x5f
        /*0046*/ 	.short	0x0101


	//----- nvinfo : EIATTR_VRC_CTA_INIT_COUNT
	.align		4
        /*0048*/ 	.byte	0x02, 0x4a
	.zero		1
	.zero		1


	//----- nvinfo : EIATTR_EXIT_INSTR_OFFSETS
	.align		4
        /*004c*/ 	.byte	0x04, 0x1c
        /*004e*/ 	.short	(.L_503 - .L_502)


	//   ....[0]....
.L_502:
        /*0050*/ 	.word	0x00000060


	//   ....[1]....
        /*0054*/ 	.word	0x00002620


	//----- nvinfo : EIATTR_CBANK_PARAM_SIZE
	.align		4
.L_503:
        /*0058*/ 	.byte	0x03, 0x19
        /*005a*/ 	.short	0x0010


	//----- nvinfo : EIATTR_PARAM_CBANK
	.align		4
        /*005c*/ 	.byte	0x04, 0x0a
        /*005e*/ 	.short	(.L_505 - .L_504)
	.align		4
.L_504:
        /*0060*/ 	.word	index@(.nv.constant0._Z26softmax16_topk_norm_kernelP6__halfii)
        /*0064*/ 	.short	0x0380
        /*0066*/ 	.short	0x0010


	//----- nvinfo : EIATTR_SW_WAR
	.align		4
.L_505:
        /*0068*/ 	.byte	0x04, 0x36
        /*006a*/ 	.short	(.L_507 - .L_506)
.L_506:
        /*006c*/ 	.word	0x00000008
.L_507:


//--------------------- .nv.callgraph             --------------------------
	.section	.nv.callgraph,"",@"SHT_CUDA_CALLGRAPH"
	.align	4
	.sectionentsize	8
	.align		4
        /*0000*/ 	.word	0x00000000
	.align		4
        /*0004*/ 	.word	0xffffffff
	.align		4
        /*0008*/ 	.word	0x00000000
	.align		4
        /*000c*/ 	.word	0xfffffffe
	.align		4
        /*0010*/ 	.word	0x00000000
	.align		4
        /*0014*/ 	.word	0xfffffffd
	.align		4
        /*0018*/ 	.word	0x00000000
	.align		4
        /*001c*/ 	.word	0xfffffffc


//--------------------- .nv.constant4             --------------------------
	.section	.nv.constant4,"a",@progbits
	.align	8
	.align		8
.nv.constant4:
        /*0000*/ 	.dword	_ZN38_INTERNAL_68092960_8_q_mlp_cu_e1fad2114cuda3std3__45__cpo5beginE
	.align		8
        /*0008*/ 	.dword	_ZN38_INTERNAL_68092960_8_q_mlp_cu_e1fad2114cuda3std3__45__cpo3endE
	.align		8
        /*0010*/ 	.dword	_ZN38_INTERNAL_68092960_8_q_mlp_cu_e1fad2114cuda3std3__45__cpo6cbeginE
	.align		8
        /*0018*/ 	.dword	_ZN38_INTERNAL_68092960_8_q_mlp_cu_e1fad2114cuda3std3__45__cpo4cendE
	.align		8
        /*0020*/ 	.dword	_ZN38_INTERNAL_68092960_8_q_mlp_cu_e1fad2114cuda3std3__45__cpo6rbeginE
	.align		8
        /*0028*/ 	.dword	_ZN38_INTERNAL_68092960_8_q_mlp_cu_e1fad2114cuda3std3__45__cpo4rendE
	.align		8
        /*0030*/ 	.dword	_ZN38_INTERNAL_68092960_8_q_mlp_cu_e1fad2114cuda3std3__45__cpo7crbeginE
	.align		8
        /*0038*/ 	.dword	_ZN38_INTERNAL_68092960_8_q_mlp_cu_e1fad2114cuda3std3__45__cpo5crendE
	.align		8
        /*0040*/ 	.dword	_ZN38_INTERNAL_68092960_8_q_mlp_cu_e1fad2114cuda3std3__440_GLOBAL__N__68092960_8_q_mlp_cu_e1fad2116ignoreE
	.align		8
        /*0048*/ 	.dword	_ZN38_INTERNAL_68092960_8_q_mlp_cu_e1fad2114cuda3std3__419piecewise_constructE
	.align		8
        /*0050*/ 	.dword	_ZN38_INTERNAL_68092960_8_q_mlp_cu_e1fad2114cuda3std3__48in_placeE
	.align		8
        /*0058*/ 	.dword	_ZN38_INTERNAL_68092960_8_q_mlp_cu_e1fad2114cuda3std3__420unreachable_sentinelE
	.align		8
        /*0060*/ 	.dword	_ZN38_INTERNAL_68092960_8_q_mlp_cu_e1fad2114cuda3std6ranges3__45__cpo4swapE
	.align		8
        /*0068*/ 	.dword	_ZN38_INTERNAL_68092960_8_q_mlp_cu_e1fad2114cuda3std6ranges3__45__cpo9iter_moveE
	.align		8
        /*0070*/ 	.dword	_ZN38_INTERNAL_68092960_8_q_mlp_cu_e1fad2114cuda3std6ranges3__45__cpo5beginE
	.align		8
        /*0078*/ 	.dword	_ZN38_INTERNAL_68092960_8_q_mlp_cu_e1fad2114cuda3std6ranges3__45__cpo3endE
	.align		8
        /*0080*/ 	.dword	_ZN38_INTERNAL_68092960_8_q_mlp_cu_e1fad2114cuda3std6ranges3__45__cpo6cbeginE
	.align		8
        /*0088*/ 	.dword	_ZN38_INTERNAL_68092960_8_q_mlp_cu_e1fad2114cuda3std6ranges3__45__cpo4cendE
	.align		8
        /*0090*/ 	.dword	_ZN38_INTERNAL_68092960_8_q_mlp_cu_e1fad2114cuda3std6ranges3__45__cpo7advanceE
	.align		8
        /*0098*/ 	.dword	_ZN38_INTERNAL_68092960_8_q_mlp_cu_e1fad2114cuda3std6ranges3__45__cpo9iter_swapE
	.align		8
        /*00a0*/ 	.dword	_ZN38_INTERNAL_68092960_8_q_mlp_cu_e1fad2114cuda3std6ranges3__45__cpo4nextE
	.align		8
        /*00a8*/ 	.dword	_ZN38_INTERNAL_68092960_8_q_mlp_cu_e1fad2114cuda3std6ranges3__45__cpo4prevE
	.align		8
        /*00b0*/ 	.dword	_ZN38_INTERNAL_68092960_8_q_mlp_cu_e1fad2114cuda3std6ranges3__45__cpo4dataE
	.align		8
        /*00b8*/ 	.dword	_ZN38_INTERNAL_68092960_8_q_mlp_cu_e1fad2114cuda3std6ranges3__45__cpo5cdataE
	.align		8
        /*00c0*/ 	.dword	_ZN38_INTERNAL_68092960_8_q_mlp_cu_e1fad2114cuda3std6ranges3__45__cpo4sizeE
	.align		8
        /*00c8*/ 	.dword	_ZN38_INTERNAL_68092960_8_q_mlp_cu_e1fad2114cuda3std6ranges3__45__cpo5ssizeE
	.align		8
        /*00d0*/ 	.dword	_ZN38_INTERNAL_68092960_8_q_mlp_cu_e1fad2114cuda3std6ranges3__45__cpo8distanceE
	.align		8
        /*00d8*/ 	.dword	_ZN38_INTERNAL_68092960_8_q_mlp_cu_e1fad2116thrust24THRUST_300001_SM_1030_NS6system6detail10sequential3seqE


//--------------------- .text._Z10act_kernelILb0ELb1ELb0EEvP6__halfiiPKS0_i --------------------------
	.section	.text._Z10act_kernelILb0ELb1ELb0EEvP6__halfiiPKS0_i,"ax",@progbits
	.align	128
        .global         _Z10act_kernelILb0ELb1ELb0EEvP6__halfiiPKS0_i
        .type           _Z10act_kernelILb0ELb1ELb0EEvP6__halfiiPKS0_i,@function
        .size           _Z10act_kernelILb0ELb1ELb0EEvP6__halfiiPKS0_i,(.L_x_33 - _Z10act_kernelILb0ELb1ELb0EEvP6__halfiiPKS0_i)
        .other          _Z10act_kernelILb0ELb1ELb0EEvP6__halfiiPKS0_i,@"STO_CUDA_ENTRY STV_DEFAULT"
_Z10act_kernelILb0ELb1ELb0EEvP6__halfiiPKS0_i:
.text._Z10act_kernelILb0ELb1ELb0EEvP6__halfiiPKS0_i:
[----:B------:R-:W-:Y:S01]  /*0000*/  LDC R1, c[0x0][0x37c] ;  /* 0x0000df00ff017b82 */ /* 0x000fe20000000800 */
[----:B------:R-:W0:Y:S01]  /*0010*/  S2R R0, SR_CTAID.Y ;  /* 0x0000000000007919 */ /* 0x000e220000002600 */
[----:B------:R-:W1:Y:S01]  /*0020*/  LDCU UR4, c[0x0][0x388] ;  /* 0x00007100ff0477ac */ /* 0x000e620008000800 */
[----:B------:R-:W0:Y:S02]  /*0030*/  S2R R3, SR_TID.Y ;  /* 0x0000000000037919 */ /* 0x000e240000002200 */
[----:B0-----:R-:W-:-:S04]  /*0040*/  LEA R0, R0, R3, 0x2 ;  /* 0x0000000300007211 */ /* 0x001fc800078e10ff */
[----:B-1----:R-:W-:-:S13]  /*0050*/  ISETP.GE.AND P0, PT, R0, UR4, PT ;  /* 0x0000000400007c0c */ /* 0x002fda000bf06270 */
[----:B------:R-:W-:Y:S05]  /*0060*/  @P0 EXIT ;  /* 0x000000000000094d */ /* 0x000fea0003800000 */
[----:B------:R-:W0:Y:S01]  /*0070*/  LDC.64 R2, c[0x0][0x390] ;  /* 0x0000e400ff027b82 */ /* 0x000e220000000a00 */
[----:B------:R-:W1:Y:S01]  /*0080*/  LDCU UR6, c[0x0][0x398] ;  /* 0x00007300ff0677ac */ /* 0x000e620008000800 */
[----:B------:R-:W2:Y:S01]  /*0090*/  LDCU.64 UR4, c[0x0][0x358] ;  /* 0x00006b00ff0477ac */ /* 0x000ea20008000a00 */
[----:B-1----:R-:W-:-:S04]  /*00a0*/  IMAD R5, R0, UR6, RZ ;  /* 0x0000000600057c24 */ /* 0x002fc8000f8e02ff */
[----:B0-----:R-:W-:-:S06]  /*00b0*/  IMAD.WIDE R2, R5, 0x2, R2 ;  /* 0x0000000205027825 */ /* 0x001fcc00078e0202 */
[----:B--2---:R-:W2:Y:S02]  /*00c0*/  LDG.E.U16.CONSTANT R2, desc[UR4][R2.64] ;  /* 0x0000000402027981 */ /* 0x004ea4000c1e9500 */
[----:B--2---:R-:W-:-:S13]  /*00d0*/  ISETP.NE.AND P0, PT, R2, RZ, PT ;  /* 0x000000ff0200720c */ /* 0x004fda0003f05270 */
[----:B------:R-:W-:Y:S05]  /*00e0*/  @!P0 EXIT ;  /* 0x000000000000894d */ /* 0x000fea0003800000 */
[----:B------:R-:W0:Y:S01]  /*00f0*/  S2R R5, SR_TID.X ;  /* 0x0000000000057919 */ /* 0x000e220000002100 */
[----:B------:R-:W1:Y:S01]  /*0100*/  LDC.64 R2, c[0x0][0x380] ;  /* 0x0000e000ff027b82 */ /* 0x000e620000000a00 */
[----:B------:R-:W2:Y:S01]  /*0110*/  LDCU UR6, c[0x0][0x38c] ;  /* 0x00007180ff0677ac */ /* 0x000ea20008000800 */
[----:B------:R-:W0:Y:S02]  /*0120*/  S2R R4, SR_CTAID.X ;  /* 0x0000000000047919 */ /* 0x000e240000002500 */
[----:B0-----:R-:W-:-:S05]  /*0130*/  LEA R5, R4, R5, 0x5 ;  /* 0x0000000504057211 */ /* 0x001fca00078e28ff */
[----:B--2---:R-:W-:-:S04]  /*0140*/  IMAD R5, R0, UR6, R5 ;  /* 0x0000000600057c24 */ /* 0x004fc8000f8e0205 */
[----:B-1----:R-:W-:-:S05]  /*0150*/  IMAD.WIDE R2, R5, 0x2, R2 ;  /* 0x0000000205027825 */ /* 0x002fca00078e0202 */
[----:B------:R-:W2:Y:S02]  /*0160*/  LDG.E.U16 R5, desc[UR4][R2.64] ;  /* 0x0000000402057981 */ /* 0x000ea4000c1e1500 */
[----:B--2---:R-:W-:Y:S01]  /*0170*/  HADD2.F32 R0, -RZ, -R5.H0_H0 ;  /* 0xa0000005ff007230 */ /* 0x004fe20000004100 */
[C---:B------:R-:W-:Y:S02]  /*0180*/  HSET2.BF.EQ.AND R6, -R5.reuse.H0_H0, 0.0226898193359375, 0.007297515869140625, PT ;  /* 0x25cf1f7905067433 */ /* 0x040fe40003802980 */
[----:B------:R-:W-:Y:S02]  /*0190*/  HSET2.BF.EQ.AND R7, -R5.H0_H0, -2.966796875, -2.615234375, PT ;  /* 0xc1efc13b05077433 */ /* 0x000fe40003802980 */
[----:B------:R-:W-:-:S06]  /*01a0*/  FFMA R0, R0, 1.4426950216293334961, -RZ ;  /* 0x3fb8aa3b00007823 */ /* 0x000fcc00000008ff */
[----:B------:R-:W0:Y:S02]  /*01b0*/  MUFU.EX2 R0, R0 ;  /* 0x0000000000007308 */ /* 0x000e240000000800 */
[----:B0-----:R-:W-:-:S05]  /*01c0*/  F2FP.F16.F32.PACK_AB R4, RZ, R0 ;  /* 0x00000000ff04723e */ /* 0x001fca00000000ff */
[----:B------:R-:W-:-:S04]  /*01d0*/  HFMA2 R4, R6.H0_H0, -0.0009765625, -0.0009765625, R4.H0_H0 ;  /* 0x9400940006047831 */ /* 0x000fc80000040804 */
[----:B------:R-:W-:-:S04]  /*01e0*/  HFMA2 R4, R6.H1_H1, -0.0009765625, -0.0009765625, R4.H0_H0 ;  /* 0x9400940006047831 */ /* 0x000fc80000040c04 */
[----:B------:R-:W-:-:S04]  /*01f0*/  HFMA2 R4, R7.H0_H0, 6.103515625e-05, 6.103515625e-05, R4.H0_H0 ;  /* 0x0400040007047831 */ /* 0x000fc80000040804 */
[----:B------:R-:W-:-:S04]  /*0200*/  HFMA2 R4, R7.H1_H1, 3.0517578125e-05, 3.0517578125e-05, R4.H0_H0 ;  /* 0x0200020007047831 */ /* 0x000fc80000040c04 */
[----:B------:R-:W-:-:S05]  /*0210*/  HADD2 R4, R4.H0_H0, 1, 1 ;  /* 0x3c003c0004047430 */ /* 0x000fca0000000800 */
[----:B------:R-:W-:-:S06]  /*0220*/  HADD2.F32 R4, -RZ, R4.H0_H0 ;  /* 0x20000004ff047230 */ /* 0x000fcc0000004100 */
[----:B------:R-:W0:Y:S02]  /*0230*/  MUFU.RCP R4, R4 ;  /* 0x0000000400047308 */ /* 0x000e240000001000 */
[----:B0-----:R-:W-:-:S05]  /*0240*/  F2FP.F16.F32.PACK_AB R0, RZ, R4 ;  /* 0x00000004ff00723e */ /* 0x001fca00000000ff */
[----:B------:R-:W-:-:S05]  /*0250*/  HMUL2 R0, R5.H0_H0, R0.H0_H0 ;  /* 0x2000000005007232 */ /* 0x000fca0000000800 */
[----:B------:R-:W-:Y:S01]  /*0260*/  STG.E.U16 desc[UR4][R2.64], R0 ;  /* 0x0000000002007986 */ /* 0x000fe2000c101504 */
[----:B------:R-:W-:Y:S05]  /*0270*/  EXIT ;  /* 0x000000000000794d */ /* 0x000fea0003800000 */
.L_x_0:
[----:B------:R-:W-:-:S00]  /*0280*/  BRA `(.L_x_0) ;  /* 0xfffffffc00fc7947 */ /* 0x000fc0000383ffff */
[----:B------:R-:W-:-:S00]  /*0290*/  NOP ;  /* 0x0000000000007918 */ /* 0x000fc00000000000 */
        /* <DEDUP_REMOVED lines=14> */
.L_x_33:


//--------------------- .text._Z10act_kernelILb0ELb0ELb0EEvP6__halfiiPKS0_i --------------------------
	.section	.text._Z10act_kernelILb0ELb0ELb0EEvP6__halfiiPKS0_i,"ax",@progbits
	.align	128
        .global         _Z10act_kernelILb0ELb0ELb0EEvP6__halfiiPKS0_i
        .type           _Z10act_kernelILb0ELb0ELb0EEvP6__halfiiPKS0_i,@function
        .size           _Z10act_kernelILb0ELb0ELb0EEvP6__halfiiPKS0_i,(.L_x_34 - _Z10act_kernelILb0ELb0ELb0EEvP6__halfiiPKS0_i)
        .other          _Z10act_kernelILb0ELb0ELb0EEvP6__halfiiPKS0_i,@"STO_CUDA_ENTRY STV_DEFAULT"
_Z10act_kernelILb0ELb0ELb0EEvP6__halfiiPKS0_i:
.text._Z10act_kernelILb0ELb0ELb0EEvP6__halfiiPKS0_i:
[----:B------:R-:W-:Y:S01]  /*0000*/  LDC R1, c[0x0][0x37c] ;  /* 0x0000df00ff017b82 */ /* 0x000fe20000000800 */
[----:B------:R-:W0:Y:S01]  /*0010*/  S2R R0, SR_CTAID.Y ;  /* 0x0000000000007919 */ /* 0x000e220000002600 */
[----:B------:R-:W1:Y:S01]  /*0020*/  LDCU UR4, c[0x0][0x388] ;  /* 0x00007100ff0477ac */ /* 0x000e620008000800 */
[----:B------:R-:W0:Y:S02]  /*0030*/  S2R R3, SR_TID.Y ;  /* 0x0000000000037919 */ /* 0x000e240000002200 */
[----:B0-----:R-:W-:-:S04]  /*0040*/  LEA R0, R0, R3, 0x2 ;  /* 0x0000000300007211 */ /* 0x001fc800078e10ff */
[----:B-1----:R-:W-:-:S13]  /*0050*/  ISETP.GE.AND P0, PT, R0, UR4, PT ;  /* 0x0000000400007c0c */ /* 0x002fda000bf06270 */
[----:B------:R-:W-:Y:S05]  /*0060*/  @P0 EXIT ;  /* 0x000000000000094d */ /* 0x000fea0003800000 */
[----:B------:R-:W0:Y:S01]  /*0070*/  S2R R5, SR_TID.X ;  /* 0x0000000000057919 */ /* 0x000e220000002100 */
[----:B------:R-:W1:Y:S01]  /*0080*/  LDC.64 R2, c[0x0][0x380] ;  /* 0x0000e000ff027b82 */ /* 0x000e620000000a00 */
[----:B------:R-:W2:Y:S01]  /*0090*/  LDCU UR6, c[0x0][0x38c] ;  /* 0x00007180ff0677ac */ /* 0x000ea20008000800 */
[----:B------:R-:W0:Y:S01]  /*00a0*/  S2R R4, SR_CTAID.X ;  /* 0x0000000000047919 */ /* 0x000e220000002500 */
[----:B------:R-:W3:Y:S01]  /*00b0*/  LDCU.64 UR4, c[0x0][0x358] ;  /* 0x00006b00ff0477ac */ /* 0x000ee20008000a00 */
[----:B0-----:R-:W-:-:S05]  /*00c0*/  LEA R5, R4, R5, 0x5 ;  /* 0x0000000504057211 */ /* 0x001fca00078e28ff */
[----:B--2---:R-:W-:-:S04]  /*00d0*/  IMAD R5, R0, UR6, R5 ;  /* 0x0000000600057c24 */ /* 0x004fc8000f8e0205 */
[----:B-1----:R-:W-:-:S05]  /*00e0*/  IMAD.WIDE R2, R5, 0x2, R2 ;  /* 0x0000000205027825 */ /* 0x002fca00078e0202 */
[----:B---3--:R-:W2:Y:S02]  /*00f0*/  LDG.E.U16 R5, desc[UR4][R2.64] ;  /* 0x0000000402057981 */ /* 0x008ea4000c1e1500 */
        /* <DEDUP_REMOVED lines=17> */
.L_x_1:
        /* <DEDUP_REMOVED lines=15> */
.L_x_34:


//--------------------- .text._Z10act_kernelILb1ELb1ELb0EEvP6__halfiiPKS0_i --------------------------
	.section	.text._Z10act_kernelILb1ELb1ELb0EEvP6__halfiiPKS0_i,"ax",@progbits
	.align	128
        .global         _Z10act_kernelILb1ELb1ELb0EEvP6__halfiiPKS0_i
        .type           _Z10act_kernelILb1ELb1ELb0EEvP6__halfiiPKS0_i,@function
        .size           _Z10act_kernelILb1ELb1ELb0EEvP6__halfiiPKS0_i,(.L_x_35 - _Z10act_kernelILb1ELb1ELb0EEvP6__halfiiPKS0_i)
        .other          _Z10act_kernelILb1ELb1ELb0EEvP6__halfiiPKS0_i,@"STO_CUDA_ENTRY STV_DEFAULT"
_Z10act_kernelILb1ELb1ELb0EEvP6__halfiiPKS0_i:
.text._Z10act_kernelILb1ELb1ELb0EEvP6__halfiiPKS0_i:
        /* <DEDUP_REMOVED lines=16> */
[----:B------:R-:W1:Y:S01]  /*0100*/  LDCU UR6, c[0x0][0x38c] ;  /* 0x00007180ff0677ac */ /* 0x000e620008000800 */
[----:B------:R-:W2:Y:S01]  /*0110*/  LDC.64 R4, c[0x0][0x380] ;  /* 0x0000e000ff047b82 */ /* 0x000ea20000000a00 */
[----:B------:R-:W0:Y:S02]  /*0120*/  S2R R3, SR_CTAID.X ;  /* 0x0000000000037919 */ /* 0x000e240000002500 */
[----:B0-----:R-:W-:-:S04]  /*0130*/  LEA R3, R3, R2, 0x5 ;  /* 0x0000000203037211 */ /* 0x001fc800078e28ff */
[----:B------:R-:W-:-:S05]  /*0140*/  SHF.L.U32 R3, R3, 0x1, RZ ;  /* 0x0000000103037819 */ /* 0x000fca00000006ff */
[----:B-1----:R-:W-:-:S05]  /*0150*/  IMAD R3, R0, UR6, R3 ;  /* 0x0000000600037c24 */ /* 0x002fca000f8e0203 */
[----:B------:R-:W-:-:S04]  /*0160*/  LEA.HI R3, R3, R3, RZ, 0x1 ;  /* 0x0000000303037211 */ /* 0x000fc800078f08ff */
[----:B------:R-:W-:-:S05]  /*0170*/  SHF.R.S32.HI R3, RZ, 0x1, R3 ;  /* 0x00000001ff037819 */ /* 0x000fca0000011403 */
[----:B--2---:R-:W-:-:S05]  /*0180*/  IMAD.WIDE R4, R3, 0x4, R4 ;  /* 0x0000000403047825 */ /* 0x004fca00078e0204 */
[----:B------:R-:W2:Y:S02]  /*0190*/  LDG.E R3, desc[UR4][R4.64] ;  /* 0x0000000404037981 */ /* 0x000ea4000c1e1900 */
[--C-:B--2---:R-:W-:Y:S01]  /*01a0*/  HADD2.F32 R0, -RZ, -R3.reuse.H0_H0 ;  /* 0xa0000003ff007230 */ /* 0x104fe20000004100 */
[----:B------:R-:W-:Y:S01]  /*01b0*/  HSET2.BF.EQ.AND R6, -R3, 0.007297515869140625, 0.007297515869140625, PT ;  /* 0x1f791f7903067433 */ /* 0x000fe20003802180 */
[----:B------:R-:W-:-:S03]  /*01c0*/  HADD2.F32 R2, -RZ, -R3.H1_H1 ;  /* 0xb0000003ff027230 */ /* 0x000fc60000004100 */
[----:B------:R-:W-:Y:S02]  /*01d0*/  FFMA R0, R0, 1.4426950216293334961, -RZ ;  /* 0x3fb8aa3b00007823 */ /* 0x000fe400000008ff */
[----:B------:R-:W-:-:S04]  /*01e0*/  FFMA R2, R2, 1.4426950216293334961, -RZ ;  /* 0x3fb8aa3b02027823 */ /* 0x000fc800000008ff */
[----:B------:R-:W-:Y:S04]  /*01f0*/  MUFU.EX2 R0, R0 ;  /* 0x0000000000007308 */ /* 0x000fe80000000800 */
[----:B------:R-:W0:Y:S02]  /*0200*/  MUFU.EX2 R7, R2 ;  /* 0x0000000200077308 */ /* 0x000e240000000800 */
[----:B0-----:R-:W-:Y:S02]  /*0210*/  F2FP.F16.F32.PACK_AB R8, R7, R0 ;  /* 0x000000000708723e */ /* 0x001fe400000000ff */
[----:B------:R-:W-:-:S03]  /*0220*/  HSET2.BF.EQ.AND R7, -R3, 0.0226898193359375, 0.0226898193359375, PT ;  /* 0x25cf25cf03077433 */ /* 0x000fc60003802180 */
[----:B------:R-:W-:Y:S01]  /*0230*/  HFMA2 R6, R6, -0.0009765625, -0.0009765625, R8 ;  /* 0x9400940006067831 */ /* 0x000fe20000000008 */
[----:B------:R-:W-:-:S03]  /*0240*/  HSET2.BF.EQ.AND R8, -R3, -2.615234375, -2.615234375, PT ;  /* 0xc13bc13b03087433 */ /* 0x000fc60003802180 */
[----:B------:R-:W-:Y:S01]  /*0250*/  HFMA2 R6, R7, -0.0009765625, -0.0009765625, R6 ;  /* 0x9400940007067831 */ /* 0x000fe20000000006 */
[----:B------:R-:W-:-:S03]  /*0260*/  HSET2.BF.EQ.AND R7, -R3, -2.966796875, -2.966796875, PT ;  /* 0xc1efc1ef03077433 */ /* 0x000fc60003802180 */
[----:B------:R-:W-:-:S04]  /*0270*/  HFMA2 R6, R8, 6.103515625e-05, 6.103515625e-05, R6 ;  /* 0x0400040008067831 */ /* 0x000fc80000000006 */
[----:B------:R-:W-:-:S04]  /*0280*/  HFMA2 R6, R7, 3.0517578125e-05, 3.0517578125e-05, R6 ;  /* 0x0200020007067831 */ /* 0x000fc80000000006 */
[----:B------:R-:W-:-:S05]  /*0290*/  HADD2 R6, R6, 1, 1 ;  /* 0x3c003c0006067430 */ /* 0x000fca0000000000 */
[--C-:B------:R-:W-:Y:S02]  /*02a0*/  HADD2.F32 R0, -RZ, R6.reuse.H0_H0 ;  /* 0x20000006ff007230 */ /* 0x100fe40000004100 */
[----:B------:R-:W-:-:S04]  /*02b0*/  HADD2.F32 R6, -RZ, R6.H1_H1 ;  /* 0x30000006ff067230 */ /* 0x000fc80000004100 */
[----:B------:R-:W-:Y:S08]  /*02c0*/  MUFU.RCP R0, R0 ;  /* 0x0000000000007308 */ /* 0x000ff00000001000 */
[----:B------:R-:W0:Y:S02]  /*02d0*/  MUFU.RCP R7, R6 ;  /* 0x0000000600077308 */ /* 0x000e240000001000 */
[----:B0-----:R-:W-:-:S05]  /*02e0*/  F2FP.F16.F32.PACK_AB R7, R7, R0 ;  /* 0x000000000707723e */ /* 0x001fca00000000ff */
[----:B------:R-:W-:-:S05]  /*02f0*/  HMUL2 R3, R3, R7 ;  /* 0x0000000703037232 */ /* 0x000fca0000000000 */
[----:B------:R-:W-:Y:S01]  /*0300*/  STG.E desc[UR4][R4.64], R3 ;  /* 0x0000000304007986 */ /* 0x000fe2000c101904 */
[----:B------:R-:W-:Y:S05]  /*0310*/  EXIT ;  /* 0x000000000000794d */ /* 0x000fea0003800000 */
.L_x_2:
        /* <DEDUP_REMOVED lines=14> */
.L_x_35:


//--------------------- .text._Z10act_kernelILb1ELb0ELb0EEvP6__halfiiPKS0_i --------------------------
	.section	.text._Z10act_kernelILb1ELb0ELb0EEvP6__halfiiPKS0_i,"ax",@progbits
	.align	128
        .global         _Z10act_kernelILb1ELb0ELb0EEvP6__halfiiPKS0_i
        .type           _Z10act_kernelILb1ELb0ELb0EEvP6__halfiiPKS0_i,@function
        .size           _Z10act_kernelILb1ELb0ELb0EEvP6__halfiiPKS0_i,(.L_x_36 - _Z10act_kernelILb1ELb0ELb0EEvP6__halfiiPKS0_i)
        .other          _Z10act_kernelILb1ELb0ELb0EEvP6__halfiiPKS0_i,@"STO_CUDA_ENTRY STV_DEFAULT"
_Z10act_kernelILb1ELb0ELb0EEvP6__halfiiPKS0_i:
.text._Z10act_kernelILb1ELb0ELb0EEvP6__halfiiPKS0_i:
        /* <DEDUP_REMOVED lines=8> */
[----:B------:R-:W1:Y:S01]  /*0080*/  LDCU UR4, c[0x0][0x38c] ;  /* 0x00007180ff0477ac */ /* 0x000e620008000800 */
[----:B------:R-:W2:Y:S01]  /*0090*/  LDC.64 R4, c[0x0][0x380] ;  /* 0x0000e000ff047b82 */ /* 0x000ea20000000a00 */
[----:B------:R-:W0:Y:S02]  /*00a0*/  S2R R3, SR_CTAID.X ;  /* 0x0000000000037919 */ /* 0x000e240000002500 */
[----:B0-----:R-:W-:-:S04]  /*00b0*/  LEA R3, R3, R2, 0x5 ;  /* 0x0000000203037211 */ /* 0x001fc800078e28ff */
[----:B------:R-:W-:-:S05]  /*00c0*/  SHF.L.U32 R3, R3, 0x1, RZ ;  /* 0x0000000103037819 */ /* 0x000fca00000006ff */
[----:B-1----:R-:W-:Y:S01]  /*00d0*/  IMAD R3, R0, UR4, R3 ;  /* 0x0000000400037c24 */ /* 0x002fe2000f8e0203 */
[----:B------:R-:W0:Y:S04]  /*00e0*/  LDCU.64 UR4, c[0x0][0x358] ;  /* 0x00006b00ff0477ac */ /* 0x000e280008000a00 */
[----:B------:R-:W-:-:S04]  /*00f0*/  LEA.HI R3, R3, R3, RZ, 0x1 ;  /* 0x0000000303037211 */ /* 0x000fc800078f08ff */
[----:B------:R-:W-:-:S05]  /*0100*/  SHF.R.S32.HI R3, RZ, 0x1, R3 ;  /* 0x00000001ff037819 */ /* 0x000fca0000011403 */
[----:B--2---:R-:W-:-:S05]  /*0110*/  IMAD.WIDE R4, R3, 0x4, R4 ;  /* 0x0000000403047825 */ /* 0x004fca00078e0204 */
[----:B0-----:R-:W2:Y:S02]  /*0120*/  LDG.E R3, desc[UR4][R4.64] ;  /* 0x0000000404037981 */ /* 0x001ea4000c1e1900 */
        /* <DEDUP_REMOVED lines=24> */
.L_x_3:
        /* <DEDUP_REMOVED lines=13> */
.L_x_36:


//--------------------- .text._Z10act_kernelILb0ELb1ELb1EEvP6__halfiiPKS0_i --------------------------
	.section	.text._Z10act_kernelILb0ELb1ELb1EEvP6__halfiiPKS0_i,"ax",@progbits
	.align	128
        .global         _Z10act_kernelILb0ELb1ELb1EEvP6__halfiiPKS0_i
        .type           _Z10act_kernelILb0ELb1ELb1EEvP6__halfiiPKS0_i,@function
        .size           _Z10act_kernelILb0ELb1ELb1EEvP6__halfiiPKS0_i,(.L_x_37 - _Z10act_kernelILb0ELb1ELb1EEvP6__halfiiPKS0_i)
        .other          _Z10act_kernelILb0ELb1ELb1EEvP6__halfiiPKS0_i,@"STO_CUDA_ENTRY STV_DEFAULT"
_Z10act_kernelILb0ELb1ELb1EEvP6__halfiiPKS0_i:
.text._Z10act_kernelILb0ELb1ELb1EEvP6__halfiiPKS0_i:
        /* <DEDUP_REMOVED lines=22> */
[----:B------:R-:W2:Y:S01]  /*0160*/  LDG.E.U16 R0, desc[UR4][R2.64] ;  /* 0x0000000402007981 */ /* 0x000ea2000c1e1500 */
[----:B------:R-:W-:Y:S01]  /*0170*/  UMOV UR6, 0xf0000000 ;  /* 0xf000000000067882 */ /* 0x000fe20000000000 */
[----:B------:R-:W-:Y:S01]  /*0180*/  UMOV UR7, 0x380fffff ;  /* 0x380fffff00077882 */ /* 0x000fe20000000000 */
[----:B--2---:R-:W-:-:S05]  /*0190*/  HADD2.F32 R0, -RZ, R0.H0_H0 ;  /* 0x20000000ff007230 */ /* 0x004fca0000004100 */
[----:B------:R-:W-:-:S04]  /*01a0*/  FMUL.FTZ R5, R0, 0.044714998453855514526 ;  /* 0x3d37271300057820 */ /* 0x000fc80000410000 */
[----:B------:R-:W-:-:S04]  /*01b0*/  FMUL.FTZ R5, R0, R5 ;  /* 0x0000000500057220 */ /* 0x000fc80000410000 */
[C---:B------:R-:W-:Y:S01]  /*01c0*/  FFMA.FTZ R5, R0.reuse, R5, R0 ;  /* 0x0000000500057223 */ /* 0x040fe20000010000 */
[----:B------:R-:W-:-:S03]  /*01d0*/  FMUL.FTZ R0, R0, 0.5 ;  /* 0x3f00000000007820 */ /* 0x000fc60000410000 */
[----:B------:R-:W-:-:S06]  /*01e0*/  FMUL.FTZ R8, R5, 0.79788458347320556641 ;  /* 0x3f4c422a05087820 */ /* 0x000fcc0000410000 */
[----:B------:R-:W0:Y:S02]  /*01f0*/  MUFU.TANH R8, R8 ;  /* 0x0000000800087308 */ /* 0x000e240000002400 */
[----:B0-----:R-:W-:-:S04]  /*0200*/  FMUL.FTZ R9, R8, 1 ;  /* 0x3f80000008097820 */ /* 0x001fc80000410000 */
[----:B------:R-:W0:-:S15]  /*0210*/  F2F.F64.F32 R4, R9 ;  /* 0x0000000900047310 */ /* 0x000e1e0000201800 */
[----:B------:R-:W-:-:S15]  /*0220*/  NOP ;  /* 0x0000000000007918 */ /* 0x000fde0000000000 */
[----:B------:R-:W-:-:S15]  /*0230*/  NOP ;  /* 0x0000000000007918 */ /* 0x000fde0000000000 */
[----:B------:R-:W-:-:S15]  /*0240*/  NOP ;  /* 0x0000000000007918 */ /* 0x000fde0000000000 */
[----:B------:R-:W-:-:S04]  /*0250*/  NOP ;  /* 0x0000000000007918 */ /* 0x000fc80000000000 */
[----:B0-----:R0:W1:-:S15]  /*0260*/  DADD R6, R4, 1 ;  /* 0x3ff0000004067429 */ /* 0x00105e0000000000 */
[----:B------:R-:W-:-:S15]  /*0270*/  NOP ;  /* 0x0000000000007918 */ /* 0x000fde0000000000 */
[----:B------:R-:W-:-:S15]  /*0280*/  NOP ;  /* 0x0000000000007918 */ /* 0x000fde0000000000 */
[----:B------:R-:W-:-:S15]  /*0290*/  NOP ;  /* 0x0000000000007918 */ /* 0x000fde0000000000 */
[----:B------:R-:W-:-:S04]  /*02a0*/  NOP ;  /* 0x0000000000007918 */ /* 0x000fc80000000000 */
[----:B0-----:R-:W1:-:S15]  /*02b0*/  F2F.F64.F32 R4, R0 ;  /* 0x0000000000047310 */ /* 0x001e5e0000201800 */
[----:B------:R-:W-:-:S15]  /*02c0*/  NOP ;  /* 0x0000000000007918 */ /* 0x000fde0000000000 */
[----:B------:R-:W-:-:S15]  /*02d0*/  NOP ;  /* 0x0000000000007918 */ /* 0x000fde0000000000 */
[----:B------:R-:W-:-:S15]  /*02e0*/  NOP ;  /* 0x0000000000007918 */ /* 0x000fde0000000000 */
[----:B------:R-:W-:-:S04]  /*02f0*/  NOP ;  /* 0x0000000000007918 */ /* 0x000fc80000000000 */
[----:B-1----:R-:W0:-:S15]  /*0300*/  DMUL R4, R4, R6 ;  /* 0x0000000604047228 */ /* 0x002e1e0000000000 */
[----:B------:R-:W-:-:S15]  /*0310*/  NOP ;  /* 0x0000000000007918 */ /* 0x000fde0000000000 */
[----:B------:R-:W-:-:S15]  /*0320*/  NOP ;  /* 0x0000000000007918 */ /* 0x000fde0000000000 */
[----:B------:R-:W-:-:S15]  /*0330*/  NOP ;  /* 0x0000000000007918 */ /* 0x000fde0000000000 */
[----:B------:R-:W-:-:S04]  /*0340*/  NOP ;  /* 0x0000000000007918 */ /* 0x000fc80000000000 */
[----:B0-----:R-:W0:-:S15]  /*0350*/  F2F.F32.F64 R6, R4 ;  /* 0x0000000400067310 */ /* 0x001e1e0000301000 */
[----:B------:R-:W-:-:S15]  /*0360*/  NOP ;  /* 0x0000000000007918 */ /* 0x000fde0000000000 */
[----:B------:R-:W-:-:S15]  /*0370*/  NOP ;  /* 0x0000000000007918 */ /* 0x000fde0000000000 */
[----:B------:R-:W-:-:S15]  /*0380*/  NOP ;  /* 0x0000000000007918 */ /* 0x000fde0000000000 */
[----:B------:R-:W-:-:S04]  /*0390*/  NOP ;  /* 0x0000000000007918 */ /* 0x000fc80000000000 */
[----:B------:R-:W0:Y:S02]  /*03a0*/  DSETP.GEU.AND P0, PT, |R4|, UR6, PT ;  /* 0x0000000604007e2a */ /* 0x000e24000bf0e200 */
[----:B0-----:R-:W-:-:S05]  /*03b0*/  @!P0 FMUL R6, R6, 1.175494350822287508e-38 ;  /* 0x0080000006068820 */ /* 0x001fca0000400000 */
[----:B------:R-:W-:-:S05]  /*03c0*/  F2FP.F16.F32.PACK_AB R6, RZ, R6 ;  /* 0x00000006ff06723e */ /* 0x000fca00000000ff */
[----:B------:R-:W-:Y:S01]  /*03d0*/  STG.E.U16 desc[UR4][R2.64], R6 ;  /* 0x0000000602007986 */ /* 0x000fe2000c101504 */
[----:B------:R-:W-:Y:S05]  /*03e0*/  EXIT ;  /* 0x000000000000794d */ /* 0x000fea0003800000 */
.L_x_4:
        /* <DEDUP_REMOVED lines=9> */
.L_x_37:


//--------------------- .text._Z10act_kernelILb0ELb0ELb1EEvP6__halfiiPKS0_i --------------------------
	.section	.text._Z10act_kernelILb0ELb0ELb1EEvP6__halfiiPKS0_i,"ax",@progbits
	.align	128
        .global         _Z10act_kernelILb0ELb0ELb1EEvP6__halfiiPKS0_i
        .type           _Z10act_kernelILb0ELb0ELb1EEvP6__halfiiPKS0_i,@function
        .size           _Z10act_kernelILb0ELb0ELb1EEvP6__halfiiPKS0_i,(.L_x_38 - _Z10act_kernelILb0ELb0ELb1EEvP6__halfiiPKS0_i)
        .other          _Z10act_kernelILb0ELb0ELb1EEvP6__halfiiPKS0_i,@"STO_CUDA_ENTRY STV_DEFAULT"
_Z10act_kernelILb0ELb0ELb1EEvP6__halfiiPKS0_i:
.text._Z10act_kernelILb0ELb0ELb1EEvP6__halfiiPKS0_i:
        /* <DEDUP_REMOVED lines=15> */
[----:B---3--:R-:W2:Y:S01]  /*00f0*/  LDG.E.U16 R0, desc[UR4][R2.64] ;  /* 0x0000000402007981 */ /* 0x008ea2000c1e1500 */
        /* <DEDUP_REMOVED lines=40> */
.L_x_5:
        /* <DEDUP_REMOVED lines=16> */
.L_x_38:


//--------------------- .text._Z10act_kernelILb1ELb1ELb1EEvP6__halfiiPKS0_i --------------------------
	.section	.text._Z10act_kernelILb1ELb1ELb1EEvP6__halfiiPKS0_i,"ax",@progbits
	.align	128
        .global         _Z10act_kernelILb1ELb1ELb1EEvP6__halfiiPKS0_i
        .type           _Z10act_kernelILb1ELb1ELb1EEvP6__halfiiPKS0_i,@function
        .size           _Z10act_kernelILb1ELb1ELb1EEvP6__halfiiPKS0_i,(.L_x_39 - _Z10act_kernelILb1ELb1ELb1EEvP6__halfiiPKS0_i)
        .other          _Z10act_kernelILb1ELb1ELb1EEvP6__halfiiPKS0_i,@"STO_CUDA_ENTRY STV_DEFAULT"
_Z10act_kernelILb1ELb1ELb1EEvP6__halfiiPKS0_i:
.text._Z10act_kernelILb1ELb1ELb1EEvP6__halfiiPKS0_i:
        /* <DEDUP_REMOVED lines=25> */
[----:B------:R-:W2:Y:S01]  /*0190*/  LDG.E R0, desc[UR4][R2.64] ;  /* 0x0000000402007981 */ /* 0x000ea2000c1e1900 */
[----:B------:R-:W-:Y:S01]  /*01a0*/  UMOV UR6, 0xf0000000 ;  /* 0xf000000000067882 */ /* 0x000fe20000000000 */
[----:B------:R-:W-:Y:S01]  /*01b0*/  UMOV UR7, 0x380fffff ;  /* 0x380fffff00077882 */ /* 0x000fe20000000000 */
[--C-:B--2---:R-:W-:Y:S02]  /*01c0*/  HADD2.F32 R10, -RZ, R0.reuse.H0_H0 ;  /* 0x20000000ff0a7230 */ /* 0x104fe40000004100 */
[----:B------:R-:W-:-:S03]  /*01d0*/  HADD2.F32 R12, -RZ, R0.H1_H1 ;  /* 0x30000000ff0c7230 */ /* 0x000fc60000004100 */
[----:B------:R-:W-:Y:S02]  /*01e0*/  FMUL.FTZ R5, R10, 0.044714998453855514526 ;  /* 0x3d3727130a057820 */ /* 0x000fe40000410000 */
[----:B------:R-:W-:Y:S02]  /*01f0*/  FMUL.FTZ R7, R12, 0.044714998453855514526 ;  /* 0x3d3727130c077820 */ /* 0x000fe40000410000 */
[----:B------:R-:W-:Y:S02]  /*0200*/  FMUL.FTZ R5, R10, R5 ;  /* 0x000000050a057220 */ /* 0x000fe40000410000 */
[----:B------:R-:W-:Y:S02]  /*0210*/  FMUL.FTZ R7, R12, R7 ;  /* 0x000000070c077220 */ /* 0x000fe40000410000 */
[C---:B------:R-:W-:Y:S01]  /*0220*/  FFMA.FTZ R5, R10.reuse, R5, R10 ;  /* 0x000000050a057223 */ /* 0x040fe2000001000a */
[----:B------:R-:W-:Y:S01]  /*0230*/  FMUL.FTZ R10, R10, 0.5 ;  /* 0x3f0000000a0a7820 */ /* 0x000fe20000410000 */
[C---:B------:R-:W-:Y:S01]  /*0240*/  FFMA.FTZ R7, R12.reuse, R7, R12 ;  /* 0x000000070c077223 */ /* 0x040fe2000001000c */
[----:B------:R-:W-:Y:S01]  /*0250*/  FMUL.FTZ R12, R12, 0.5 ;  /* 0x3f0000000c0c7820 */ /* 0x000fe20000410000 */
[----:B------:R-:W-:-:S02]  /*0260*/  FMUL.FTZ R0, R5, 0.79788458347320556641 ;  /* 0x3f4c422a05007820 */ /* 0x000fc40000410000 */
[----:B------:R-:W-:-:S04]  /*0270*/  FMUL.FTZ R13, R7, 0.79788458347320556641 ;  /* 0x3f4c422a070d7820 */ /* 0x000fc80000410000 */
[----:B------:R-:W0:Y:S08]  /*0280*/  MUFU.TANH R0, R0 ;  /* 0x0000000000007308 */ /* 0x000e300000002400 */
[----:B------:R-:W1:Y:S01]  /*0290*/  MUFU.TANH R13, R13 ;  /* 0x0000000d000d7308 */ /* 0x000e620000002400 */
[----:B0-----:R-:W-:-:S04]  /*02a0*/  FMUL.FTZ R11, R0, 1 ;  /* 0x3f800000000b7820 */ /* 0x001fc80000410000 */
[----:B------:R-:W0:-:S15]  /*02b0*/  F2F.F64.F32 R4, R11 ;  /* 0x0000000b00047310 */ /* 0x000e1e0000201800 */
[----:B------:R-:W-:-:S15]  /*02c0*/  NOP ;  /* 0x0000000000007918 */ /* 0x000fde0000000000 */
[----:B------:R-:W-:-:S15]  /*02d0*/  NOP ;  /* 0x0000000000007918 */ /* 0x000fde0000000000 */
[----:B------:R-:W-:-:S15]  /*02e0*/  NOP ;  /* 0x0000000000007918 */ /* 0x000fde0000000000 */
[----:B------:R-:W-:-:S04]  /*02f0*/  NOP ;  /* 0x0000000000007918 */ /* 0x000fc80000000000 */
[----:B0-----:R0:W2:Y:S01]  /*0300*/  DADD R6, R4, 1 ;  /* 0x3ff0000004067429 */ /* 0x0010a20000000000 */
[----:B-1----:R-:W-:-:S15]  /*0310*/  FMUL.FTZ R14, R13, 1 ;  /* 0x3f8000000d0e7820 */ /* 0x002fde0000410000 */
[----:B------:R-:W-:-:S15]  /*0320*/  NOP ;  /* 0x0000000000007918 */ /* 0x000fde0000000000 */
[----:B------:R-:W-:-:S15]  /*0330*/  NOP ;  /* 0x0000000000007918 */ /* 0x000fde0000000000 */
[----:B------:R-:W-:-:S15]  /*0340*/  NOP ;  /* 0x0000000000007918 */ /* 0x000fde0000000000 */
[----:B------:R-:W-:-:S03]  /*0350*/  NOP ;  /* 0x0000000000007918 */ /* 0x000fc60000000000 */
[----:B0-----:R-:W0:-:S15]  /*0360*/  F2F.F64.F32 R4, R14 ;  /* 0x0000000e00047310 */ /* 0x001e1e0000201800 */
        /* <DEDUP_REMOVED lines=9> */
[----:B0-----:R-:W2:-:S15]  /*0400*/  F2F.F64.F32 R4, R10 ;  /* 0x0000000a00047310 */ /* 0x001e9e0000201800 */
[----:B------:R-:W-:-:S15]  /*0410*/  NOP ;  /* 0x0000000000007918 */ /* 0x000fde0000000000 */
[----:B------:R-:W-:-:S15]  /*0420*/  NOP ;  /* 0x0000000000007918 */ /* 0x000fde0000000000 */
[----:B------:R-:W-:-:S15]  /*0430*/  NOP ;  /* 0x0000000000007918 */ /* 0x000fde0000000000 */
[----:B------:R-:W-:-:S04]  /*0440*/  NOP ;  /* 0x0000000000007918 */ /* 0x000fc80000000000 */
[----:B--2---:R0:W2:-:S15]  /*0450*/  DMUL R4, R4, R6 ;  /* 0x0000000604047228 */ /* 0x00409e0000000000 */
        /* <DEDUP_REMOVED lines=9> */
[----:B-1----:R-:W-:-:S15]  /*04f0*/  DMUL R6, R6, R8 ;  /* 0x0000000806067228 */ /* 0x002fde0000000000 */
[----:B------:R-:W-:-:S15]  /*0500*/  NOP ;  /* 0x0000000000007918 */ /* 0x000fde0000000000 */
[----:B------:R-:W-:-:S15]  /*0510*/  NOP ;  /* 0x0000000000007918 */ /* 0x000fde0000000000 */
[----:B------:R-:W-:-:S15]  /*0520*/  NOP ;  /* 0x0000000000007918 */ /* 0x000fde0000000000 */
[----:B------:R-:W-:-:S04]  /*0530*/  NOP ;  /* 0x0000000000007918 */ /* 0x000fc80000000000 */
[----:B--2---:R-:W0:-:S15]  /*0540*/  F2F.F32.F64 R0, R4 ;  /* 0x0000000400007310 */ /* 0x004e1e0000301000 */
[----:B------:R-:W-:-:S15]  /*0550*/  NOP ;  /* 0x0000000000007918 */ /* 0x000fde0000000000 */
[----:B------:R-:W-:-:S15]  /*0560*/  NOP ;  /* 0x0000000000007918 */ /* 0x000fde0000000000 */
[----:B------:R-:W-:-:S15]  /*0570*/  NOP ;  /* 0x0000000000007918 */ /* 0x000fde0000000000 */
[----:B------:R-:W-:-:S04]  /*0580*/  NOP ;  /* 0x0000000000007918 */ /* 0x000fc80000000000 */
[----:B------:R-:W0:Y:S02]  /*0590*/  DSETP.GEU.AND P0, PT, |R4|, UR6, PT ;  /* 0x0000000604007e2a */ /* 0x000e24000bf0e200 */
[----:B0-----:R-:W-:-:S15]  /*05a0*/  @!P0 FMUL R0, R0, 1.175494350822287508e-38 ;  /* 0x0080000000008820 */ /* 0x001fde0000400000 */
[----:B------:R-:W-:-:S15]  /*05b0*/  NOP ;  /* 0x0000000000007918 */ /* 0x000fde0000000000 */
[----:B------:R-:W-:-:S15]  /*05c0*/  NOP ;  /* 0x0000000000007918 */ /* 0x000fde0000000000 */
[----:B------:R-:W-:-:S15]  /*05d0*/  NOP ;  /* 0x0000000000007918 */ /* 0x000fde0000000000 */
[----:B------:R-:W-:-:S02]  /*05e0*/  NOP ;  /* 0x0000000000007918 */ /* 0x000fc40000000000 */
[----:B------:R-:W0:-:S15]  /*05f0*/  F2F.F32.F64 R9, R6 ;  /* 0x0000000600097310 */ /* 0x000e1e0000301000 */
[----:B------:R-:W-:-:S15]  /*0600*/  NOP ;  /* 0x0000000000007918 */ /* 0x000fde0000000000 */
[----:B------:R-:W-:-:S15]  /*0610*/  NOP ;  /* 0x0000000000007918 */ /* 0x000fde0000000000 */
[----:B------:R-:W-:-:S15]  /*0620*/  NOP ;  /* 0x0000000000007918 */ /* 0x000fde0000000000 */
[----:B------:R-:W-:-:S04]  /*0630*/  NOP ;  /* 0x0000000000007918 */ /* 0x000fc80000000000 */
[----:B------:R-:W0:Y:S02]  /*0640*/  DSETP.GEU.AND P1, PT, |R6|, UR6, PT ;  /* 0x0000000606007e2a */ /* 0x000e24000bf2e200 */
[----:B0-----:R-:W-:-:S05]  /*0650*/  @!P1 FMUL R9, R9, 1.175494350822287508e-38 ;  /* 0x0080000009099820 */ /* 0x001fca0000400000 */
[----:B------:R-:W-:-:S05]  /*0660*/  F2FP.F16.F32.PACK_AB R9, R9, R0 ;  /* 0x000000000909723e */ /* 0x000fca00000000ff */
[----:B------:R-:W-:Y:S01]  /*0670*/  STG.E desc[UR4][R2.64], R9 ;  /* 0x0000000902007986 */ /* 0x000fe2000c101904 */
[----:B------:R-:W-:Y:S05]  /*0680*/  EXIT ;  /* 0x000000000000794d */ /* 0x000fea0003800000 */
.L_x_6:
        /* <DEDUP_REMOVED lines=15> */
.L_x_39:


//--------------------- .text._Z10act_kernelILb1ELb0ELb1EEvP6__halfiiPKS0_i --------------------------
	.section	.text._Z10act_kernelILb1ELb0ELb1EEvP6__halfiiPKS0_i,"ax",@progbits
	.align	128
        .global         _Z10act_kernelILb1ELb0ELb1EEvP6__halfiiPKS0_i
        .type           _Z10act_kernelILb1ELb0ELb1EEvP6__halfiiPKS0_i,@function
        .size           _Z10act_kernelILb1ELb0ELb1EEvP6__halfiiPKS0_i,(.L_x_40 - _Z10act_kernelILb1ELb0ELb1EEvP6__halfiiPKS0_i)
        .other          _Z10act_kernelILb1ELb0ELb1EEvP6__halfiiPKS0_i,@"STO_CUDA_ENTRY STV_DEFAULT"
_Z10act_kernelILb1ELb0ELb1EEvP6__halfiiPKS0_i:
.text._Z10act_kernelILb1ELb0ELb1EEvP6__halfiiPKS0_i:
        /* <DEDUP_REMOVED lines=18> */
[----:B0-----:R-:W2:Y:S01]  /*0120*/  LDG.E R0, desc[UR4][R2.64] ;  /* 0x0000000402007981 */ /* 0x001ea2000c1e1900 */
        /* <DEDUP_REMOVED lines=79> */
.L_x_7:
        /* <DEDUP_REMOVED lines=14> */
.L_x_40:


//--------------------- .text._Z14act_mul_kernelILb0ELb1ELb0EEvP6__halfPKS0_iiS3_i --------------------------
	.section	.text._Z14act_mul_kernelILb0ELb1ELb0EEvP6__halfPKS0_iiS3_i,"ax",@progbits
	.align	128
        .global         _Z14act_mul_kernelILb0ELb1ELb0EEvP6__halfPKS0_iiS3_i
        .type           _Z14act_mul_kernelILb0ELb1ELb0EEvP6__halfPKS0_iiS3_i,@function
        .size           _Z14act_mul_kernelILb0ELb1ELb0EEvP6__halfPKS0_iiS3_i,(.L_x_41 - _Z14act_mul_kernelILb0ELb1ELb0EEvP6__halfPKS0_iiS3_i)
        .other          _Z14act_mul_kernelILb0ELb1ELb0EEvP6__halfPKS0_iiS3_i,@"STO_CUDA_ENTRY STV_DEFAULT"
_Z14act_mul_kernelILb0ELb1ELb0EEvP6__halfPKS0_iiS3_i:
.text._Z14act_mul_kernelILb0ELb1ELb0EEvP6__halfPKS0_iiS3_i:
        /* <DEDUP_REMOVED lines=20> */
[----:B--2---:R-:W-:Y:S02]  /*0140*/  IMAD R7, R0, UR6, R5 ;  /* 0x0000000600077c24 */ /* 0x004fe4000f8e0205 */
[----:B------:R-:W0:Y:S02]  /*0150*/  LDC.64 R4, c[0x0][0x388] ;  /* 0x0000e200ff047b82 */ /* 0x000e240000000a00 */
[----:B-1----:R-:W-:-:S05]  /*0160*/  IMAD.WIDE R2, R7, 0x2, R2 ;  /* 0x0000000207027825 */ /* 0x002fca00078e0202 */
[----:B------:R-:W2:Y:S01]  /*0170*/  LDG.E.U16 R9, desc[UR4][R2.64] ;  /* 0x0000000402097981 */ /* 0x000ea2000c1e1500 */
[----:B0-----:R-:W-:-:S06]  /*0180*/  IMAD.WIDE R4, R7, 0x2, R4 ;  /* 0x0000000207047825 */ /* 0x001fcc00078e0204 */
[----:B------:R-:W3:Y:S01]  /*0190*/  LDG.E.U16.CONSTANT R5, desc[UR4][R4.64] ;  /* 0x0000000404057981 */ /* 0x000ee2000c1e9500 */
        /* <DEDUP_REMOVED lines=14> */
[----:B------:R-:W-:-:S04]  /*0280*/  HMUL2 R0, R9.H0_H0, R0.H0_H0 ;  /* 0x2000000009007232 */ /* 0x000fc80000000800 */
[----:B---3--:R-:W-:-:S05]  /*0290*/  HMUL2 R0, R0.H0_H0, R5.H0_H0 ;  /* 0x2000000500007232 */ /* 0x008fca0000000800 */
[----:B------:R-:W-:Y:S01]  /*02a0*/  STG.E.U16 desc[UR4][R2.64], R0 ;  /* 0x0000000002007986 */ /* 0x000fe2000c101504 */
[----:B------:R-:W-:Y:S05]  /*02b0*/  EXIT ;  /* 0x000000000000794d */ /* 0x000fea0003800000 */
.L_x_8:
        /* <DEDUP_REMOVED lines=12> */
.L_x_41:


//--------------------- .text._Z14act_mul_kernelILb0ELb0ELb0EEvP6__halfPKS0_iiS3_i --------------------------
	.section	.text._Z14act_mul_kernelILb0ELb0ELb0EEvP6__halfPKS0_iiS3_i,"ax",@progbits
	.align	128
        .global         _Z14act_mul_kernelILb0ELb0ELb0EEvP6__halfPKS0_iiS3_i
        .type           _Z14act_mul_kernelILb0ELb0ELb0EEvP6__halfPKS0_iiS3_i,@function
        .size           _Z14act_mul_kernelILb0ELb0ELb0EEvP6__halfPKS0_iiS3_i,(.L_x_42 - _Z14act_mul_kernelILb0ELb0ELb0EEvP6__halfPKS0_iiS3_i)
        .other          _Z14act_mul_kernelILb0ELb0ELb0EEvP6__halfPKS0_iiS3_i,@"STO_CUDA_ENTRY STV_DEFAULT"
_Z14act_mul_kernelILb0ELb0ELb0EEvP6__halfPKS0_iiS3_i:
.text._Z14act_mul_kernelILb0ELb0ELb0EEvP6__halfPKS0_iiS3_i:
        /* <DEDUP_REMOVED lines=13> */
[----:B--2---:R-:W-:Y:S02]  /*00d0*/  IMAD R7, R0, UR6, R5 ;  /* 0x0000000600077c24 */ /* 0x004fe4000f8e0205 */
[----:B------:R-:W0:Y:S02]  /*00e0*/  LDC.64 R4, c[0x0][0x388] ;  /* 0x0000e200ff047b82 */ /* 0x000e240000000a00 */
[----:B-1----:R-:W-:-:S05]  /*00f0*/  IMAD.WIDE R2, R7, 0x2, R2 ;  /* 0x0000000207027825 */ /* 0x002fca00078e0202 */
[----:B---3--:R-:W2:Y:S01]  /*0100*/  LDG.E.U16 R9, desc[UR4][R2.64] ;  /* 0x0000000402097981 */ /* 0x008ea2000c1e1500 */
        /* <DEDUP_REMOVED lines=20> */
.L_x_9:
        /* <DEDUP_REMOVED lines=11> */
.L_x_42:


//--------------------- .text._Z14act_mul_kernelILb1ELb1ELb0EEvP6__halfPKS0_iiS3_i --------------------------
	.section	.text._Z14act_mul_kernelILb1ELb1ELb0EEvP6__halfPKS0_iiS3_i,"ax",@progbits
	.align	128
        .global         _Z14act_mul_kernelILb1ELb1ELb0EEvP6__halfPKS0_iiS3_i
        .type           _Z14act_mul_kernelILb1ELb1ELb0EEvP6__halfPKS0_iiS3_i,@function
        .size           _Z14act_mul_kernelILb1ELb1ELb0EEvP6__halfPKS0_iiS3_i,(.L_x_43 - _Z14act_mul_kernelILb1ELb1ELb0EEvP6__halfPKS0_iiS3_i)
        .other          _Z14act_mul_kernelILb1ELb1ELb0EEvP6__halfPKS0_iiS3_i,@"STO_CUDA_ENTRY STV_DEFAULT"
_Z14act_mul_kernelILb1ELb1ELb0EEvP6__halfPKS0_iiS3_i:
.text._Z14act_mul_kernelILb1ELb1ELb0EEvP6__halfPKS0_iiS3_i:
        /* <DEDUP_REMOVED lines=18> */
[----:B------:R-:W0:Y:S07]  /*0120*/  S2R R3, SR_CTAID.X ;  /* 0x0000000000037919 */ /* 0x000e2e0000002500 */
[----:B------:R-:W3:Y:S01]  /*0130*/  LDC.64 R6, c[0x0][0x388] ;  /* 0x0000e200ff067b82 */ /* 0x000ee20000000a00 */
[----:B0-----:R-:W-:-:S04]  /*0140*/  LEA R3, R3, R2, 0x5 ;  /* 0x0000000203037211 */ /* 0x001fc800078e28ff */
[----:B------:R-:W-:-:S05]  /*0150*/  SHF.L.U32 R3, R3, 0x1, RZ ;  /* 0x0000000103037819 */ /* 0x000fca00000006ff */
[----:B-1----:R-:W-:-:S05]  /*0160*/  IMAD R3, R0, UR6, R3 ;  /* 0x0000000600037c24 */ /* 0x002fca000f8e0203 */
[----:B------:R-:W-:-:S04]  /*0170*/  LEA.HI R3, R3, R3, RZ, 0x1 ;  /* 0x0000000303037211 */ /* 0x000fc800078f08ff */
[----:B------:R-:W-:-:S05]  /*0180*/  SHF.R.S32.HI R9, RZ, 0x1, R3 ;  /* 0x00000001ff097819 */ /* 0x000fca0000011403 */
[----:B--2---:R-:W-:-:S05]  /*0190*/  IMAD.WIDE R4, R9, 0x4, R4 ;  /* 0x0000000409047825 */ /* 0x004fca00078e0204 */
[----:B------:R-:W2:Y:S01]  /*01a0*/  LDG.E R3, desc[UR4][R4.64] ;  /* 0x0000000404037981 */ /* 0x000ea2000c1e1900 */
[----:B---3--:R-:W-:-:S06]  /*01b0*/  IMAD.WIDE R6, R9, 0x4, R6 ;  /* 0x0000000409067825 */ /* 0x008fcc00078e0206 */
[----:B------:R0:W3:Y:S01]  /*01c0*/  LDG.E.CONSTANT R6, desc[UR4][R6.64] ;  /* 0x0000000406067981 */ /* 0x0000e2000c1e9900 */
[--C-:B--2---:R-:W-:Y:S01]  /*01d0*/  HADD2.F32 R0, -RZ, -R3.reuse.H0_H0 ;  /* 0xa0000003ff007230 */ /* 0x104fe20000004100 */
[C---:B0-----:R-:W-:Y:S01]  /*01e0*/  HSET2.BF.EQ.AND R7, -R3.reuse, 0.007297515869140625, 0.007297515869140625, PT ;  /* 0x1f791f7903077433 */ /* 0x041fe20003802180 */
[----:B------:R-:W-:Y:S01]  /*01f0*/  HADD2.F32 R2, -RZ, -R3.H1_H1 ;  /* 0xb0000003ff027230 */ /* 0x000fe20000004100 */
[----:B------:R-:W-:Y:S02]  /*0200*/  HSET2.BF.EQ.AND R8, -R3, 0.0226898193359375, 0.0226898193359375, PT ;  /* 0x25cf25cf03087433 */ /* 0x000fe40003802180 */
[----:B------:R-:W-:Y:S02]  /*0210*/  FFMA R0, R0, 1.4426950216293334961, -RZ ;  /* 0x3fb8aa3b00007823 */ /* 0x000fe400000008ff */
[----:B------:R-:W-:-:S04]  /*0220*/  FFMA R2, R2, 1.4426950216293334961, -RZ ;  /* 0x3fb8aa3b02027823 */ /* 0x000fc800000008ff */
[----:B------:R-:W-:Y:S04]  /*0230*/  MUFU.EX2 R0, R0 ;  /* 0x0000000000007308 */ /* 0x000fe80000000800 */
[----:B------:R-:W0:Y:S02]  /*0240*/  MUFU.EX2 R9, R2 ;  /* 0x0000000200097308 */ /* 0x000e240000000800 */
[----:B0-----:R-:W-:-:S05]  /*0250*/  F2FP.F16.F32.PACK_AB R9, R9, R0 ;  /* 0x000000000909723e */ /* 0x001fca00000000ff */
        /* <DEDUP_REMOVED lines=12> */
[----:B------:R-:W-:-:S04]  /*0320*/  HMUL2 R3, R3, R2 ;  /* 0x0000000203037232 */ /* 0x000fc80000000000 */
[----:B---3--:R-:W-:-:S05]  /*0330*/  HFMA2 R3, R3, R6, -RZ ;  /* 0x0000000603037231 */ /* 0x008fca00001000ff */
[----:B------:R-:W-:Y:S01]  /*0340*/  STG.E desc[UR4][R4.64], R3 ;  /* 0x0000000304007986 */ /* 0x000fe2000c101904 */
[----:B------:R-:W-:Y:S05]  /*0350*/  EXIT ;  /* 0x000000000000794d */ /* 0x000fea0003800000 */
.L_x_10:
        /* <DEDUP_REMOVED lines=10> */
.L_x_43:


//--------------------- .text._Z14act_mul_kernelILb1ELb0ELb0EEvP6__halfPKS0_iiS3_i --------------------------
	.section	.text._Z14act_mul_kernelILb1ELb0ELb0EEvP6__halfPKS0_iiS3_i,"ax",@progbits
	.align	128
        .global         _Z14act_mul_kernelILb1ELb0ELb0EEvP6__halfPKS0_iiS3_i
        .type           _Z14act_mul_kernelILb1ELb0ELb0EEvP6__halfPKS0_iiS3_i,@function
        .size           _Z14act_mul_kernelILb1ELb0ELb0EEvP6__halfPKS0_iiS3_i,(.L_x_44 - _Z14act_mul_kernelILb1ELb0ELb0EEvP6__halfPKS0_iiS3_i)
        .other          _Z14act_mul_kernelILb1ELb0ELb0EEvP6__halfPKS0_iiS3_i,@"STO_CUDA_ENTRY STV_DEFAULT"
_Z14act_mul_kernelILb1ELb0ELb0EEvP6__halfPKS0_iiS3_i:
.text._Z14act_mul_kernelILb1ELb0ELb0EEvP6__halfPKS0_iiS3_i:
        /* <DEDUP_REMOVED lines=10> */
[----:B------:R-:W0:Y:S07]  /*00a0*/  S2R R3, SR_CTAID.X ;  /* 0x0000000000037919 */ /* 0x000e2e0000002500 */
[----:B------:R-:W3:Y:S01]  /*00b0*/  LDC.64 R6, c[0x0][0x388] ;  /* 0x0000e200ff067b82 */ /* 0x000ee20000000a00 */
        /* <DEDUP_REMOVED lines=35> */
.L_x_11:
        /* <DEDUP_REMOVED lines=9> */
.L_x_44:


//--------------------- .text._Z14act_mul_kernelILb0ELb1ELb1EEvP6__halfPKS0_iiS3_i --------------------------
	.section	.text._Z14act_mul_kernelILb0ELb1ELb1EEvP6__halfPKS0_iiS3_i,"ax",@progbits
	.align	128
        .global         _Z14act_mul_kernelILb0ELb1ELb1EEvP6__halfPKS0_iiS3_i
        .type           _Z14act_mul_kernelILb0ELb1ELb1EEvP6__halfPKS0_iiS3_i,@function
        .size           _Z14act_mul_kernelILb0ELb1ELb1EEvP6__halfPKS0_iiS3_i,(.L_x_45 - _Z14act_mul_kernelILb0ELb1ELb1EEvP6__halfPKS0_iiS3_i)
        .other          _Z14act_mul_kernelILb0ELb1ELb1EEvP6__halfPKS0_iiS3_i,@"STO_CUDA_ENTRY STV_DEFAULT"
_Z14act_mul_kernelILb0ELb1ELb1EEvP6__halfPKS0_iiS3_i:
.text._Z14act_mul_kernelILb0ELb1ELb1EEvP6__halfPKS0_iiS3_i:
        /* <DEDUP_REMOVED lines=24> */
[----:B0-----:R-:W-:-:S05]  /*0180*/  IMAD.WIDE R4, R7, 0x2, R4 ;  /* 0x0000000207047825 */ /* 0x001fca00078e0204 */
[----:B------:R0:W3:Y:S01]  /*0190*/  LDG.E.U16.CONSTANT R9, desc[UR4][R4.64] ;  /* 0x0000000404097981 */ /* 0x0000e2000c1e9500 */
[----:B------:R-:W-:Y:S01]  /*01a0*/  UMOV UR6, 0xf0000000 ;  /* 0xf000000000067882 */ /* 0x000fe20000000000 */
[----:B------:R-:W-:Y:S01]  /*01b0*/  UMOV UR7, 0x380fffff ;  /* 0x380fffff00077882 */ /* 0x000fe20000000000 */
[----:B--2---:R-:W-:-:S05]  /*01c0*/  HADD2.F32 R0, -RZ, R0.H0_H0 ;  /* 0x20000000ff007230 */ /* 0x004fca0000004100 */
[----:B------:R-:W-:-:S04]  /*01d0*/  FMUL.FTZ R7, R0, 0.044714998453855514526 ;  /* 0x3d37271300077820 */ /* 0x000fc80000410000 */
[----:B------:R-:W-:-:S04]  /*01e0*/  FMUL.FTZ R7, R0, R7 ;  /* 0x0000000700077220 */ /* 0x000fc80000410000 */
[C---:B------:R-:W-:Y:S01]  /*01f0*/  FFMA.FTZ R7, R0.reuse, R7, R0 ;  /* 0x0000000700077223 */ /* 0x040fe20000010000 */
[----:B------:R-:W-:-:S03]  /*0200*/  FMUL.FTZ R0, R0, 0.5 ;  /* 0x3f00000000007820 */ /* 0x000fc60000410000 */
[----:B------:R-:W-:Y:S01]  /*0210*/  FMUL.FTZ R8, R7, 0.79788458347320556641 ;  /* 0x3f4c422a07087820 */ /* 0x000fe20000410000 */
[----:B0-----:R-:W-:Y:S05]  /*0220*/  F2F.F64.F32 R4, R0 ;  /* 0x0000000000047310 */ /* 0x001fea0000201800 */
[----:B------:R-:W0:Y:S02]  /*0230*/  MUFU.TANH R8, R8 ;  /* 0x0000000800087308 */ /* 0x000e240000002400 */
[----:B0-----:R-:W-:-:S15]  /*0240*/  FMUL.FTZ R10, R8, 1 ;  /* 0x3f800000080a7820 */ /* 0x001fde0000410000 */
[----:B------:R-:W-:-:S15]  /*0250*/  NOP ;  /* 0x0000000000007918 */ /* 0x000fde0000000000 */
[----:B------:R-:W-:-:S15]  /*0260*/  NOP ;  /* 0x0000000000007918 */ /* 0x000fde0000000000 */
[----:B------:R-:W-:-:S12]  /*0270*/  NOP ;  /* 0x0000000000007918 */ /* 0x000fd80000000000 */
[----:B------:R-:W0:-:S15]  /*0280*/  F2F.F64.F32 R6, R10 ;  /* 0x0000000a00067310 */ /* 0x000e1e0000201800 */
[----:B------:R-:W-:-:S15]  /*0290*/  NOP ;  /* 0x0000000000007918 */ /* 0x000fde0000000000 */
[----:B------:R-:W-:-:S15]  /*02a0*/  NOP ;  /* 0x0000000000007918 */ /* 0x000fde0000000000 */
[----:B------:R-:W-:-:S15]  /*02b0*/  NOP ;  /* 0x0000000000007918 */ /* 0x000fde0000000000 */
[----:B------:R-:W-:-:S04]  /*02c0*/  NOP ;  /* 0x0000000000007918 */ /* 0x000fc80000000000 */
[----:B0-----:R-:W0:-:S15]  /*02d0*/  DADD R6, R6, 1 ;  /* 0x3ff0000006067429 */ /* 0x001e1e0000000000 */
[----:B------:R-:W-:-:S15]  /*02e0*/  NOP ;  /* 0x0000000000007918 */ /* 0x000fde0000000000 */
[----:B------:R-:W-:-:S15]  /*02f0*/  NOP ;  /* 0x0000000000007918 */ /* 0x000fde0000000000 */
[----:B------:R-:W-:-:S15]  /*0300*/  NOP ;  /* 0x0000000000007918 */ /* 0x000fde0000000000 */
[----:B------:R-:W-:-:S04]  /*0310*/  NOP ;  /* 0x0000000000007918 */ /* 0x000fc80000000000 */
[----:B0-----:R-:W0:-:S15]  /*0320*/  DMUL R4, R4, R6 ;  /* 0x0000000604047228 */ /* 0x001e1e0000000000 */
        /* <DEDUP_REMOVED lines=12> */
[----:B---3--:R-:W-:-:S05]  /*03f0*/  HMUL2 R6, R6.H0_H0, R9.H0_H0 ;  /* 0x2000000906067232 */ /* 0x008fca0000000800 */
[----:B------:R-:W-:Y:S01]  /*0400*/  STG.E.U16 desc[UR4][R2.64], R6 ;  /* 0x0000000602007986 */ /* 0x000fe2000c101504 */
[----:B------:R-:W-:Y:S05]  /*0410*/  EXIT ;  /* 0x000000000000794d */ /* 0x000fea0003800000 */
.L_x_12:
        /* <DEDUP_REMOVED lines=14> */
.L_x_45:


//--------------------- .text._Z14act_mul_kernelILb0ELb0ELb1EEvP6__halfPKS0_iiS3_i --------------------------
	.section	.text._Z14act_mul_kernelILb0ELb0ELb1EEvP6__halfPKS0_iiS3_i,"ax",@progbits
	.align	128
        .global         _Z14act_mul_kernelILb0ELb0ELb1EEvP6__halfPKS0_iiS3_i
        .type           _Z14act_mul_kernelILb0ELb0ELb1EEvP6__halfPKS0_iiS3_i,@function
        .size           _Z14act_mul_kernelILb0ELb0ELb1EEvP6__halfPKS0_iiS3_i,(.L_x_46 - _Z14act_mul_kernelILb0ELb0ELb1EEvP6__halfPKS0_iiS3_i)
        .other          _Z14act_mul_kernelILb0ELb0ELb1EEvP6__halfPKS0_iiS3_i,@"STO_CUDA_ENTRY STV_DEFAULT"
_Z14act_mul_kernelILb0ELb0ELb1EEvP6__halfPKS0_iiS3_i:
.text._Z14act_mul_kernelILb0ELb0ELb1EEvP6__halfPKS0_iiS3_i:
        /* <DEDUP_REMOVED lines=59> */
.L_x_13:
        /* <DEDUP_REMOVED lines=13> */
.L_x_46:


//--------------------- .text._Z14act_mul_kernelILb1ELb1ELb1EEvP6__halfPKS0_iiS3_i --------------------------
	.section	.text._Z14act_mul_kernelILb1ELb1ELb1EEvP6__halfPKS0_iiS3_i,"ax",@progbits
	.align	128
        .global         _Z14act_mul_kernelILb1ELb1ELb1EEvP6__halfPKS0_iiS3_i
        .type           _Z14act_mul_kernelILb1ELb1ELb1EEvP6__halfPKS0_iiS3_i,@function
        .size           _Z14act_mul_kernelILb1ELb1ELb1EEvP6__halfPKS0_iiS3_i,(.L_x_47 - _Z14act_mul_kernelILb1ELb1ELb1EEvP6__halfPKS0_iiS3_i)
        .other          _Z14act_mul_kernelILb1ELb1ELb1EEvP6__halfPKS0_iiS3_i,@"STO_CUDA_ENTRY STV_DEFAULT"
_Z14act_mul_kernelILb1ELb1ELb1EEvP6__halfPKS0_iiS3_i:
.text._Z14act_mul_kernelILb1ELb1ELb1EEvP6__halfPKS0_iiS3_i:
        /* <DEDUP_REMOVED lines=27> */
[----:B---3--:R-:W-:-:S05]  /*01b0*/  IMAD.WIDE R6, R5, 0x4, R6 ;  /* 0x0000000405067825 */ /* 0x008fca00078e0206 */
[----:B------:R0:W3:Y:S01]  /*01c0*/  LDG.E.CONSTANT R0, desc[UR4][R6.64] ;  /* 0x0000000406007981 */ /* 0x0000e2000c1e9900 */
[----:B------:R-:W-:Y:S01]  /*01d0*/  UMOV UR6, 0xf0000000 ;  /* 0xf000000000067882 */ /* 0x000fe20000000000 */
[----:B------:R-:W-:Y:S01]  /*01e0*/  UMOV UR7, 0x380fffff ;  /* 0x380fffff00077882 */ /* 0x000fe20000000000 */
[--C-:B--2---:R-:W-:Y:S02]  /*01f0*/  HADD2.F32 R5, -RZ, R4.reuse.H0_H0 ;  /* 0x20000004ff057230 */ /* 0x104fe40000004100 */
[----:B------:R-:W-:-:S03]  /*0200*/  HADD2.F32 R4, -RZ, R4.H1_H1 ;  /* 0x30000004ff047230 */ /* 0x000fc60000004100 */
[C---:B------:R-:W-:Y:S01]  /*0210*/  FMUL.FTZ R8, R5.reuse, 0.044714998453855514526 ;  /* 0x3d37271305087820 */ /* 0x040fe20000410000 */
[C---:B------:R-:W-:Y:S01]  /*0220*/  FMUL.FTZ R13, R5.reuse, 0.5 ;  /* 0x3f000000050d7820 */ /* 0x040fe20000410000 */
[C---:B------:R-:W-:Y:S02]  /*0230*/  FMUL.FTZ R9, R4.reuse, 0.044714998453855514526 ;  /* 0x3d37271304097820 */ /* 0x040fe40000410000 */
[C---:B------:R-:W-:Y:S02]  /*0240*/  FMUL.FTZ R8, R5.reuse, R8 ;  /* 0x0000000805087220 */ /* 0x040fe40000410000 */
[C---:B------:R-:W-:Y:S02]  /*0250*/  FMUL.FTZ R9, R4.reuse, R9 ;  /* 0x0000000904097220 */ /* 0x040fe40000410000 */
[----:B------:R-:W-:Y:S02]  /*0260*/  FFMA.FTZ R8, R5, R8, R5 ;  /* 0x0000000805087223 */ /* 0x000fe40000010005 */
[----:B------:R-:W-:-:S02]  /*0270*/  FFMA.FTZ R9, R4, R9, R4 ;  /* 0x0000000904097223 */ /* 0x000fc40000010004 */
[----:B------:R-:W-:Y:S02]  /*0280*/  FMUL.FTZ R12, R8, 0.79788458347320556641 ;  /* 0x3f4c422a080c7820 */ /* 0x000fe40000410000 */
[----:B------:R-:W-:-:S04]  /*0290*/  FMUL.FTZ R15, R9, 0.79788458347320556641 ;  /* 0x3f4c422a090f7820 */ /* 0x000fc80000410000 */
[----:B------:R-:W1:Y:S08]  /*02a0*/  MUFU.TANH R12, R12 ;  /* 0x0000000c000c7308 */ /* 0x000e700000002400 */
[----:B------:R-:W2:Y:S01]  /*02b0*/  MUFU.TANH R15, R15 ;  /* 0x0000000f000f7308 */ /* 0x000ea20000002400 */
[----:B-1----:R-:W-:-:S04]  /*02c0*/  FMUL.FTZ R14, R12, 1 ;  /* 0x3f8000000c0e7820 */ /* 0x002fc80000410000 */
[----:B0-----:R-:W0:-:S15]  /*02d0*/  F2F.F64.F32 R6, R14 ;  /* 0x0000000e00067310 */ /* 0x001e1e0000201800 */
[----:B------:R-:W-:-:S15]  /*02e0*/  NOP ;  /* 0x0000000000007918 */ /* 0x000fde0000000000 */
[----:B------:R-:W-:-:S15]  /*02f0*/  NOP ;  /* 0x0000000000007918 */ /* 0x000fde0000000000 */
[----:B------:R-:W-:-:S15]  /*0300*/  NOP ;  /* 0x0000000000007918 */ /* 0x000fde0000000000 */
[----:B------:R-:W-:-:S04]  /*0310*/  NOP ;  /* 0x0000000000007918 */ /* 0x000fc80000000000 */
[----:B0-----:R0:W1:Y:S01]  /*0320*/  DADD R8, R6, 1 ;  /* 0x3ff0000006087429 */ /* 0x0010620000000000 */
[----:B--2---:R-:W-:-:S15]  /*0330*/  FMUL.FTZ R16, R15, 1 ;  /* 0x3f8000000f107820 */ /* 0x004fde0000410000 */
        /* <DEDUP_REMOVED lines=9> */
[----:B0-----:R0:W2:-:S15]  /*03d0*/  DADD R10, R6, 1 ;  /* 0x3ff00000060a7429 */ /* 0x00109e0000000000 */
        /* <DEDUP_REMOVED lines=9> */
[----:B-1----:R0:W1:Y:S02]  /*0470*/  DMUL R6, R6, R8 ;  /* 0x0000000806067228 */ /* 0x0020640000000000 */
[----:B0-----:R-:W-:-:S15]  /*0480*/  FMUL.FTZ R9, R4, 0.5 ;  /* 0x3f00000004097820 */ /* 0x001fde0000410000 */
[----:B------:R-:W-:-:S15]  /*0490*/  NOP ;  /* 0x0000000000007918 */ /* 0x000fde0000000000 */
[----:B------:R-:W-:-:S15]  /*04a0*/  NOP ;  /* 0x0000000000007918 */ /* 0x000fde0000000000 */
[----:B------:R-:W-:-:S15]  /*04b0*/  NOP ;  /* 0x0000000000007918 */ /* 0x000fde0000000000 */
[----:B------:R-:W-:-:S02]  /*04c0*/  NOP ;  /* 0x0000000000007918 */ /* 0x000fc40000000000 */
[----:B------:R-:W2:-:S15]  /*04d0*/  F2F.F64.F32 R4, R9 ;  /* 0x0000000900047310 */ /* 0x000e9e0000201800 */
[----:B------:R-:W-:-:S15]  /*04e0*/  NOP ;  /* 0x0000000000007918 */ /* 0x000fde0000000000 */
[----:B------:R-:W-:-:S15]  /*04f0*/  NOP ;  /* 0x0000000000007918 */ /* 0x000fde0000000000 */
[----:B------:R-:W-:-:S15]  /*0500*/  NOP ;  /* 0x0000000000007918 */ /* 0x000fde0000000000 */
[----:B------:R-:W-:-:S04]  /*0510*/  NOP ;  /* 0x0000000000007918 */ /* 0x000fc80000000000 */
[----:B--2---:R-:W-:-:S15]  /*0520*/  DMUL R4, R4, R10 ;  /* 0x0000000a04047228 */ /* 0x004fde0000000000 */
[----:B------:R-:W-:-:S15]  /*0530*/  NOP ;  /* 0x0000000000007918 */ /* 0x000fde0000000000 */
[----:B------:R-:W-:-:S15]  /*0540*/  NOP ;  /* 0x0000000000007918 */ /* 0x000fde0000000000 */
[----:B------:R-:W-:-:S15]  /*0550*/  NOP ;  /* 0x0000000000007918 */ /* 0x000fde0000000000 */
[----:B------:R-:W-:-:S04]  /*0560*/  NOP ;  /* 0x0000000000007918 */ /* 0x000fc80000000000 */
[----:B-1----:R-:W0:-:S15]  /*0570*/  F2F.F32.F64 R8, R6 ;  /* 0x0000000600087310 */ /* 0x002e1e0000301000 */
        /* <DEDUP_REMOVED lines=18> */
[----:B---3--:R-:W-:-:S05]  /*06a0*/  HMUL2 R11, R11, R0 ;  /* 0x000000000b0b7232 */ /* 0x008fca0000000000 */
[----:B------:R-:W-:Y:S01]  /*06b0*/  STG.E desc[UR4][R2.64], R11 ;  /* 0x0000000b02007986 */ /* 0x000fe2000c101904 */
[----:B------:R-:W-:Y:S05]  /*06c0*/  EXIT ;  /* 0x000000000000794d */ /* 0x000fea0003800000 */
.L_x_14:
        /* <DEDUP_REMOVED lines=11> */
.L_x_47:


//--------------------- .text._Z14act_mul_kernelILb1ELb0ELb1EEvP6__halfPKS0_iiS3_i --------------------------
	.section	.text._Z14act_mul_kernelILb1ELb0ELb1EEvP6__halfPKS0_iiS3_i,"ax",@progbits
	.align	128
        .global         _Z14act_mul_kernelILb1ELb0ELb1EEvP6__halfPKS0_iiS3_i
        .type           _Z14act_mul_kernelILb1ELb0ELb1EEvP6__halfPKS0_iiS3_i,@function
        .size           _Z14act_mul_kernelILb1ELb0ELb1EEvP6__halfPKS0_iiS3_i,(.L_x_48 - _Z14act_mul_kernelILb1ELb0ELb1EEvP6__halfPKS0_iiS3_i)
        .other          _Z14act_mul_kernelILb1ELb0ELb1EEvP6__halfPKS0_iiS3_i,@"STO_CUDA_ENTRY STV_DEFAULT"
_Z14act_mul_kernelILb1ELb0ELb1EEvP6__halfPKS0_iiS3_i:
.text._Z14act_mul_kernelILb1ELb0ELb1EEvP6__halfPKS0_iiS3_i:
        /* <DEDUP_REMOVED lines=102> */
.L_x_15:
        /* <DEDUP_REMOVED lines=10> */
.L_x_48:


//--------------------- .text._Z27softmax128_topk_norm_kernelP6__halfii --------------------------
	.section	.text._Z27softmax128_topk_norm_kernelP6__halfii,"ax",@progbits
	.align	128
        .global         _Z27softmax128_topk_norm_kernelP6__halfii
        .type           _Z27softmax128_topk_norm_kernelP6__halfii,@function
        .size           _Z27softmax128_topk_norm_kernelP6__halfii,(.L_x_49 - _Z27softmax128_topk_norm_kernelP6__halfii)
        .other          _Z27softmax128_topk_norm_kernelP6__halfii,@"STO_CUDA_ENTRY STV_DEFAULT"
_Z27softmax128_topk_norm_kernelP6__halfii:
.text._Z27softmax128_topk_norm_kernelP6__halfii:
[----:B------:R-:W0:Y:S01]  /*0000*/  LDC R1, c[0x0][0x37c] ;  /* 0x0000df00ff017b82 */ /* 0x000e220000000800 */
[----:B------:R-:W1:Y:S01]  /*0010*/  S2R R0, SR_CTAID.Y ;  /* 0x0000000000007919 */ /* 0x000e620000002600 */
[----:B------:R-:W2:Y:S01]  /*0020*/  LDCU UR4, c[0x0][0x388] ;  /* 0x00007100ff0477ac */ /* 0x000ea20008000800 */
[----:B0-----:R-:W-:Y:S01]  /*0030*/  IADD3 R1, PT, PT, R1, -0x200, RZ ;  /* 0xfffffe0001017810 */ /* 0x001fe20007ffe0ff */
[----:B------:R-:W1:Y:S02]  /*0040*/  S2R R3, SR_TID.X ;  /* 0x0000000000037919 */ /* 0x000e640000002100 */
[----:B-1----:R-:W-:-:S05]  /*0050*/  IMAD R0, R0, 0x20, R3 ;  /* 0x0000002000007824 */ /* 0x002fca00078e0203 */
[----:B--2---:R-:W-:-:S13]  /*0060*/  ISETP.GE.AND P0, PT, R0, UR4, PT ;  /* 0x0000000400007c0c */ /* 0x004fda000bf06270 */
[----:B------:R-:W-:Y:S05]  /*0070*/  @P0 EXIT ;  /* 0x000000000000094d */ /* 0x000fea0003800000 */
[----:B------:R-:W0:Y:S01]  /*0080*/  LDC.64 R130, c[0x0][0x380] ;  /* 0x0000e000ff827b82 */ /* 0x000e220000000a00 */
[----:B------:R-:W1:Y:S01]  /*0090*/  LDCU.64 UR4, c[0x0][0x358] ;  /* 0x00006b00ff0477ac */ /* 0x000e620008000a00 */
[----:B------:R-:W-:Y:S01]  /*00a0*/  SHF.L.U32 R3, R0, 0x7, RZ ;  /* 0x0000000700037819 */ /* 0x000fe200000006ff */
[----:B------:R-:W2:Y:S04]  /*00b0*/  LDCU UR6, c[0x0][0x38c] ;  /* 0x00007180ff0677ac */ /* 0x000ea80008000800 */
[----:B0-----:R-:W-:-:S05]  /*00c0*/  IMAD.WIDE.U32 R130, R3, 0x2, R130 ;  /* 0x0000000203827825 */ /* 0x001fca00078e0082 */
[----:B-1----:R-:W3:Y:S04]  /*00d0*/  LDG.E.128 R108, desc[UR4][R130.64] ;  /* 0x00000004826c7981 */ /* 0x002ee8000c1e1d00 */
[----:B------:R-:W4:Y:S04]  /*00e0*/  LDG.E.128 R100, desc[UR4][R130.64+0x10] ;  /* 0x0000100482647981 */ /* 0x000f28000c1e1d00 */
[----:B------:R-:W5:Y:S04]  /*00f0*/  LDG.E.128 R92, desc[UR4][R130.64+0x20] ;  /* 0x00002004825c7981 */ /* 0x000f68000c1e1d00 */
        /* <DEDUP_REMOVED lines=12> */
[----:B------:R-:W5:Y:S01]  /*01c0*/  LDG.E.128 R148, desc[UR4][R130.64+0xf0] ;  /* 0x0000f00482947981 */ /* 0x000f62000c1e1d00 */
[----:B--2---:R-:W-:Y:S01]  /*01d0*/  UISETP.GT.AND UP0, UPT, UR6, 0x7f, UPT ;  /* 0x0000007f0600788c */ /* 0x004fe2000bf04270 */
[----:B---3--:R-:W-:-:S02]  /*01e0*/  HADD2.F32 R112, -RZ, R108.H0_H0 ;  /* 0x2000006cff707230 */ /* 0x008fc40000004100 */
[----:B------:R-:W-:Y:S02]  /*01f0*/  HADD2.F32 R113, -RZ, R108.H1_H1 ;  /* 0x3000006cff717230 */ /* 0x000fe40000004100 */
[--C-:B------:R-:W-:Y:S02]  /*0200*/  HADD2.F32 R114, -RZ, R109.reuse.H0_H0 ;  /* 0x2000006dff727230 */ /* 0x100fe40000004100 */
[----:B------:R-:W-:Y:S01]  /*0210*/  HADD2.F32 R115, -RZ, R109.H1_H1 ;  /* 0x3000006dff737230 */ /* 0x000fe20000004100 */
[----:B------:R-:W-:Y:S01]  /*0220*/  FMNMX3.FTZ R0, R112, -3.40282346638528859812e+38, R113, !PT ;  /* 0xff7fffff70007876 */ /* 0x000fe20007810071 */
[--C-:B------:R-:W-:Y:S02]  /*0230*/  HADD2.F32 R108, -RZ, R110.reuse.H0_H0 ;  /* 0x2000006eff6c7230 */ /* 0x100fe40000004100 */
[----:B------:R-:W-:Y:S01]  /*0240*/  HADD2.F32 R109, -RZ, R110.H1_H1 ;  /* 0x3000006eff6d7230 */ /* 0x000fe20000004100 */
[----:B------:R-:W-:Y:S01]  /*0250*/  FMNMX3.FTZ R0, R0, R114, R115, !PT ;  /* 0x0000007200007276 */ /* 0x000fe20007810073 */
[--C-:B------:R-:W-:Y:S01]  /*0260*/  HADD2.F32 R110, -RZ, R111.reuse.H0_H0 ;  /* 0x2000006fff6e7230 */ /* 0x100fe20000004100 */
[----:B------:R-:W-:Y:S01]  /*0270*/  STL.128 [R1], R112 ;  /* 0x0000007001007387 */ /* 0x000fe20000100c00 */
[----:B------:R-:W-:Y:S01]  /*0280*/  HADD2.F32 R111, -RZ, R111.H1_H1 ;  /* 0x3000006fff6f7230 */ /* 0x000fe20000004100 */
[----:B------:R-:W-:Y:S01]  /*0290*/  FMNMX3.FTZ R0, R0, R108, R109, !PT ;  /* 0x0000006c00007276 */ /* 0x000fe2000781006d */
[----:B----4-:R-:W-:-:S02]  /*02a0*/  HADD2.F32 R104, -RZ, R100.H0_H0 ;  /* 0x20000064ff687230 */ /* 0x010fc40000004100 */
[----:B------:R-:W-:Y:S01]  /*02b0*/  HADD2.F32 R105, -RZ, R100.H1_H1 ;  /* 0x30000064ff697230 */ /* 0x000fe20000004100 */
[----:B------:R-:W-:Y:S01]  /*02c0*/  FMNMX3.FTZ R0, R0, R110, R111, !PT ;  /* 0x0000006e00007276 */ /* 0x000fe2000781006f */
[--C-:B------:R-:W-:Y:S01]  /*02d0*/  HADD2.F32 R106, -RZ, R101.reuse.H0_H0 ;  /* 0x20000065ff6a7230 */ /* 0x100fe20000004100 */
[----:B------:R0:W-:Y:S01]  /*02e0*/  STL.128 [R1+0x10], R108 ;  /* 0x0000106c01007387 */ /* 0x0001e20000100c00 */
[----:B------:R-:W-:Y:S01]  /*02f0*/  HADD2.F32 R107, -RZ, R101.H1_H1 ;  /* 0x30000065ff6b7230 */ /* 0x000fe20000004100 */
[----:B------:R-:W-:Y:S01]  /*0300*/  FMNMX3.FTZ R0, R0, R104, R105, !PT ;  /* 0x0000006800007276 */ /* 0x000fe20007810069 */
[--C-:B------:R-:W-:Y:S02]  /*0310*/  HADD2.F32 R100, -RZ, R102.reuse.H0_H0 ;  /* 0x20000066ff647230 */ /* 0x100fe40000004100 */
[----:B------:R-:W-:Y:S01]  /*0320*/  HADD2.F32 R101, -RZ, R102.H1_H1 ;  /* 0x30000066ff657230 */ /* 0x000fe20000004100 */
[----:B------:R-:W-:Y:S01]  /*0330*/  FMNMX3.FTZ R0, R0, R106, R107, !PT ;  /* 0x0000006a00007276 */ /* 0x000fe2000781006b */
[--C-:B------:R-:W-:Y:S01]  /*0340*/  HADD2.F32 R102, -RZ, R103.reuse.H0_H0 ;  /* 0x20000067ff667230 */ /* 0x100fe20000004100 */
[----:B------:R-:W-:Y:S01]  /*0350*/  STL.128 [R1+0x20], R104 ;  /* 0x0000206801007387 */ /* 0x000fe20000100c00 */
[----:B------:R-:W-:Y:S01]  /*0360*/  HADD2.F32 R103, -RZ, R103.H1_H1 ;  /* 0x30000067ff677230 */ /* 0x000fe20000004100 */
[----:B------:R-:W-:Y:S01]  /*0370*/  FMNMX3.FTZ R0, R0, R100, R101, !PT ;  /* 0x0000006400007276 */ /* 0x000fe20007810065 */
[----:B-----5:R-:W-:-:S02]  /*0380*/  HADD2.F32 R96, -RZ, R92.H0_H0 ;  /* 0x2000005cff607230 */ /* 0x020fc40000004100 */
        /* <DEDUP_REMOVED lines=13> */
[----:B------:R-:W-:-:S02]  /*0460*/  HADD2.F32 R88, -RZ, R84.H0_H0 ;  /* 0x20000054ff587230 */ /* 0x000fc40000004100 */
        /* <DEDUP_REMOVED lines=10> */
[----:B------:R3:W-:Y:S01]  /*0510*/  STL.128 [R1+0x60], R88 ;  /* 0x0000605801007387 */ /* 0x0007e20000100c00 */
        /* <DEDUP_REMOVED lines=160> */
[----:B------:R-:W-:Y:S01]  /*0f20*/  STL.128 [R1+0x1d0], R140 ;  /* 0x0001d08c01007387 */ /* 0x000fe20000100c00 */
        /* <DEDUP_REMOVED lines=8> */
[----:B------:R-:W-:-:S04]  /*0fb0*/  FMNMX3.FTZ R0, R0, R148, R149, !PT ;  /* 0x0000009400007276 */ /* 0x000fc80007810095 */
[----:B------:R-:W-:Y:S01]  /*0fc0*/  FMNMX3.FTZ R0, R0, R150, R151, !PT ;  /* 0x0000009600007276 */ /* 0x000fe20007810097 */
[----:B------:R-:W-:Y:S04]  /*0fd0*/  STL.128 [R1+0x1f0], R148 ;  /* 0x0001f09401007387 */ /* 0x000fe80000100c00 */
[--C-:B------:R-:W-:Y:S01]  /*0fe0*/  FADD.FTZ R117, R112, -R0.reuse ;  /* 0x8000000070757221 */ /* 0x100fe20000010000 */
[--C-:B------:R-:W-:Y:S01]  /*0ff0*/  FADD.FTZ R118, R113, -R0.reuse ;  /* 0x8000000071767221 */ /* 0x100fe20000010000 */
[--C-:B------:R-:W-:Y:S01]  /*1000*/  FADD.FTZ R119, R114, -R0.reuse ;  /* 0x8000000072777221 */ /* 0x100fe20000010000 */
[--C-:B------:R-:W-:Y:S01]  /*1010*/  FADD.FTZ R120, R115, -R0.reuse ;  /* 0x8000000073787221 */ /* 0x100fe20000010000 */
[----:B------:R-:W-:Y:S01]  /*1020*/  FMUL.FTZ R117, R117, 1.4426950216293334961 ;  /* 0x3fb8aa3b75757820 */ /* 0x000fe20000410000 */
[----:B------:R-:W-:Y:S01]  /*1030*/  FMUL.FTZ R118, R118, 1.4426950216293334961 ;  /* 0x3fb8aa3b76767820 */ /* 0x000fe20000410000 */
[----:B------:R-:W-:Y:S01]  /*1040*/  FMUL.FTZ R119, R119, 1.4426950216293334961 ;  /* 0x3fb8aa3b77777820 */ /* 0x000fe20000410000 */
[--C-:B------:R-:W-:Y:S01]  /*1050*/  FADD.FTZ R121, R108, -R0.reuse ;  /* 0x800000006c797221 */ /* 0x100fe20000010000 */
[----:B------:R-:W3:Y:S01]  /*1060*/  MUFU.EX2 R136, R117 ;  /* 0x0000007500887308 */ /* 0x000ee20000000800 */
[----:B------:R-:W-:Y:S01]  /*1070*/  FMUL.FTZ R120, R120, 1.4426950216293334961 ;  /* 0x3fb8aa3b78787820 */ /* 0x000fe20000410000 */
[--C-:B------:R-:W-:Y:S01]  /*1080*/  FADD.FTZ R122, R109, -R0.reuse ;  /* 0x800000006d7a7221 */ /* 0x100fe20000010000 */
[----:B------:R-:W-:Y:S01]  /*1090*/  FMUL.FTZ R121, R121, 1.4426950216293334961 ;  /* 0x3fb8aa3b79797820 */ /* 0x000fe20000410000 */
[----:B------:R-:W4:Y:S01]  /*10a0*/  MUFU.EX2 R137, R118 ;  /* 0x0000007600897308 */ /* 0x000f220000000800 */
[--C-:B------:R-:W-:Y:S01]  /*10b0*/  FADD.FTZ R2, R98, -R0.reuse ;  /* 0x8000000062027221 */ /* 0x100fe20000010000 */
[--C-:B------:R-:W-:Y:S01]  /*10c0*/  FADD.FTZ R123, R110, -R0.reuse ;  /* 0x800000006e7b7221 */ /* 0x100fe20000010000 */
[--C-:B0-----:R-:W-:Y:S01]  /*10d0*/  FADD.FTZ R110, R101, -R0.reuse ;  /* 0x80000000656e7221 */ /* 0x101fe20000010000 */
[----:B------:R-:W0:Y:S01]  /*10e0*/  MUFU.EX2 R138, R119 ;  /* 0x00000077008a7308 */ /* 0x000e220000000800 */
[--C-:B-1----:R-:W-:Y:S01]  /*10f0*/  FADD.FTZ R101, R93, -R0.reuse ;  /* 0x800000005d657221 */ /* 0x102fe20000010000 */
[----:B------:R-:W-:Y:S01]  /*1100*/  FMUL.FTZ R122, R122, 1.4426950216293334961 ;  /* 0x3fb8aa3b7a7a7820 */ /* 0x000fe20000410000 */
[--C-:B--2---:R-:W-:Y:S01]  /*1110*/  FADD.FTZ R93, R89, -R0.reuse ;  /* 0x80000000595d7221 */ /* 0x104fe20000010000 */
[----:B------:R-:W1:Y:S01]  /*1120*/  MUFU.EX2 R139, R120 ;  /* 0x00000078008b7308 */ /* 0x000e620000000800 */
[----:B------:R-:W-:Y:S01]  /*1130*/  FADD.FTZ R113, R104, -R0 ;  /* 0x8000000068717221 */ /* 0x000fe20000010000 */
[----:B---3--:R-:W-:Y:S01]  /*1140*/  FADD.FTZ R98, RZ, R136 ;  /* 0x00000088ff627221 */ /* 0x008fe20000010000 */
[--C-:B------:R-:W-:Y:S01]  /*1150*/  FADD.FTZ R104, R97, -R0.reuse ;  /* 0x8000000061687221 */ /* 0x100fe20000010000 */
[----:B------:R-:W2:Y:S01]  /*1160*/  MUFU.EX2 R132, R121 ;  /* 0x0000007900847308 */ /* 0x000ea20000000800 */
[--C-:B------:R-:W-:Y:S01]  /*1170*/  FADD.FTZ R116, R111, -R0.reuse ;  /* 0x800000006f747221 */ /* 0x100fe20000010000 */
[----:B----4-:R-:W-:Y:S01]  /*1180*/  FADD.FTZ R89, R98, R137 ;  /* 0x0000008962597221 */ /* 0x010fe20000010000 */
[--C-:B------:R-:W-:Y:S01]  /*1190*/  FADD.FTZ R97, R94, -R0.reuse ;  /* 0x800000005e617221 */ /* 0x100fe20000010000 */
[----:B------:R-:W-:Y:S01]  /*11a0*/  FMUL.FTZ R123, R123, 1.4426950216293334961 ;  /* 0x3fb8aa3b7b7b7820 */ /* 0x000fe20000410000 */
[----:B------:R-:W3:Y:S01]  /*11b0*/  MUFU.EX2 R133, R122 ;  /* 0x0000007a00857308 */ /* 0x000ee20000000800 */
[--C-:B------:R-:W-:Y:S01]  /*11c0*/  FADD.FTZ R94, R90, -R0.reuse ;  /* 0x800000005a5e7221 */ /* 0x100fe20000010000 */
[----:B------:R-:W-:Y:S01]  /*11d0*/  FADD.FTZ R115, R105, -R0 ;  /* 0x8000000069737221 */ /* 0x000fe20000010000 */
[----:B0-----:R-:W-:Y:S01]  /*11e0*/  FADD.FTZ R90, R89, R138 ;  /* 0x0000008a595a7221 */ /* 0x001fe20000010000 */
[--C-:B------:R-:W-:Y:S01]  /*11f0*/  FADD.FTZ R105, R96, -R0.reuse ;  /* 0x8000000060697221 */ /* 0x100fe20000010000 */
[--C-:B------:R-:W-:Y:S01]  /*1200*/  FADD.FTZ R96, R95, -R0.reuse ;  /* 0x800000005f607221 */ /* 0x100fe20000010000 */
[----:B------:R-:W-:Y:S01]  /*1210*/  FMUL.FTZ R116, R116, 1.4426950216293334961 ;  /* 0x3fb8aa3b74747820 */ /* 0x000fe20000410000 */
[----:B------:R-:W0:Y:S01]  /*1220*/  MUFU.EX2 R134, R123 ;  /* 0x0000007b00867308 */ /* 0x000e220000000800 */
[--C-:B------:R-:W-:Y:S01]  /*1230*/  FADD.FTZ R95, R91, -R0.reuse ;  /* 0x800000005b5f7221 */ /* 0x100fe20000010000 */
[--C-:B------:R-:W-:Y:S01]  /*1240*/  FADD.FTZ R111, R100, -R0.reuse ;  /* 0x80000000646f7221 */ /* 0x100fe20000010000 */
[----:B-1----:R-:W-:Y:S01]  /*1250*/  FADD.FTZ R91, R90, R139 ;  /* 0x0000008b5a5b7221 */ /* 0x002fe20000010000 */
[--C-:B------:R-:W-:Y:S01]  /*1260*/  FADD.FTZ R100, R92, -R0.reuse ;  /* 0x800000005c647221 */ /* 0x100fe20000010000 */
[--C-:B------:R-:W-:Y:S01]  /*1270*/  FADD.FTZ R92, R88, -R0.reuse ;  /* 0x80000000585c7221 */ /* 0x100fe20000010000 */
[----:B------:R-:W-:Y:S01]  /*1280*/  FMUL.FTZ R113, R113, 1.4426950216293334961 ;  /* 0x3fb8aa3b71717820 */ /* 0x000fe20000410000 */
[----:B------:R-:W1:Y:S01]  /*1290*/  MUFU.EX2 R135, R116 ;  /* 0x0000007400877308 */ /* 0x000e620000000800 */
[----:B------:R-:W-:Y:S01]  /*12a0*/  FADD.FTZ R88, R84, -R0 ;  /* 0x8000000054587221 */ /* 0x000fe20000010000 */
[----:B--2---:R-:W-:Y:S01]  /*12b0*/  FADD.FTZ R84, R91, R132 ;  /* 0x000000845b547221 */ /* 0x004fe20000010000 */
[--C-:B------:R-:W-:Y:S01]  /*12c0*/  FADD.FTZ R112, R106, -R0.reuse ;  /* 0x800000006a707221 */ /* 0x100fe20000010000 */
[----:B------:R-:W-:Y:S01]  /*12d0*/  FMUL.FTZ R115, R115, 1.4426950216293334961 ;  /* 0x3fb8aa3b73737820 */ /* 0x000fe20000410000 */
[----:B------:R-:W2:Y:S01]  /*12e0*/  MUFU.EX2 R120, R113 ;  /* 0x0000007100787308 */ /* 0x000ea20000000800 */
[--C-:B------:R-:W-:Y:S01]  /*12f0*/  FADD.FTZ R89, R85, -R0.reuse ;  /* 0x8000000055597221 */ /* 0x100fe20000010000 */
[----:B---3--:R-:W-:Y:S01]  /*1300*/  FADD.FTZ R85, R84, R133 ;  /* 0x0000008554557221 */ /* 0x008fe20000010000 */
[--C-:B------:R-:W-:Y:S01]  /*1310*/  FADD.FTZ R114, R107, -R0.reuse ;  /* 0x800000006b727221 */ /* 0x100fe20000010000 */
[----:B------:R-:W-:Y:S01]  /*1320*/  FMUL.FTZ R112, R112, 1.4426950216293334961 ;  /* 0x3fb8aa3b70707820 */ /* 0x000fe20000410000 */
[----:B------:R-:W5:Y:S01]  /*1330*/  MUFU.EX2 R121, R115 ;  /* 0x0000007300797308 */ /* 0x000f620000000800 */
[----:B------:R-:W-:Y:S01]  /*1340*/  FADD.FTZ R90, R86, -R0 ;  /* 0x80000000565a7221 */ /* 0x000fe20000010000 */
[----:B0-----:R-:W-:Y:S01]  /*1350*/  FADD.FTZ R86, R85, R134 ;  /* 0x0000008655567221 */ /* 0x001fe20000010000 */
[----:B------:R-:W-:Y:S01]  /*1360*/  FMUL.FTZ R114, R114, 1.4426950216293334961 ;  /* 0x3fb8aa3b72727820 */ /* 0x000fe20000410000 */
[----:B------:R-:W0:Y:S01]  /*1370*/  MUFU.EX2 R122, R112 ;  /* 0x00000070007a7308 */ /* 0x000e220000000800 */
[--C-:B------:R-:W-:Y:S01]  /*1380*/  FADD.FTZ R91, R87, -R0.reuse ;  /* 0x80000000575b7221 */ /* 0x100fe20000010000 */
[----:B-1----:R-:W-:Y:S01]  /*1390*/  FADD.FTZ R87, R86, R135 ;  /* 0x0000008756577221 */ /* 0x002fe20000010000 */
[----:B------:R-:W-:Y:S01]  /*13a0*/  FMUL.FTZ R111, R111, 1.4426950216293334961 ;  /* 0x3fb8aa3b6f6f7820 */ /* 0x000fe20000410000 */
[----:B------:R-:W1:Y:S01]  /*13b0*/  MUFU.EX2 R123, R114 ;  /* 0x00000072007b7308 */ /* 0x000e620000000800 */
[----:B------:R-:W-:Y:S01]  /*13c0*/  FADD.FTZ R109, R102, -R0 ;  /* 0x80000000666d7221 */ /* 0x000fe20000010000 */
[----:B--2---:R-:W-:Y:S01]  /*13d0*/  FADD.FTZ R86, R87, R120 ;  /* 0x0000007857567221 */ /* 0x004fe20000010000 */
[----:B------:R-:W-:Y:S01]  /*13e0*/  FMUL.FTZ R110, R110, 1.4426950216293334961 ;  /* 0x3fb8aa3b6e6e7820 */ /* 0x000fe20000410000 */
[----:B------:R-:W2:Y:S01]  /*13f0*/  MUFU.EX2 R116, R111 ;  /* 0x0000006f00747308 */ /* 0x000ea20000000800 */
[--C-:B------:R-:W-:Y:S01]  /*1400*/  FADD.FTZ R85, R81, -R0.reuse ;  /* 0x8000000051557221 */ /* 0x100fe20000010000 */
[----:B-----5:R-:W-:Y:S01]  /*1410*/  FADD.FTZ R81, R86, R121 ;  /* 0x0000007956517221 */ /* 0x020fe20000010000 */
[--C-:B------:R-:W-:Y:S01]  /*1420*/  FADD.FTZ R108, R103, -R0.reuse ;  /* 0x80000000676c7221 */ /* 0x100fe20000010000 */
[----:B------:R-:W-:Y:S01]  /*1430*/  FMUL.FTZ R109, R109, 1.4426950216293334961 ;  /* 0x3fb8aa3b6d6d7820 */ /* 0x000fe20000410000 */
[----:B------:R-:W3:Y:S01]  /*1440*/  MUFU.EX2 R117, R110 ;  /* 0x0000006e00757308 */ /* 0x000ee20000000800 */
[----:B------:R-:W-:Y:S01]  /*1450*/  FADD.FTZ R84, R80, -R0 ;  /* 0x8000000050547221 */ /* 0x000fe20000010000 */
[----:B0-----:R-:W-:Y:S01]  /*1460*/  FADD.FTZ R80, R81, R122 ;  /* 0x0000007a51507221 */ /* 0x001fe20000010000 */
[----:B------:R-:W-:Y:S01]  /*1470*/  FMUL.FTZ R108, R108, 1.4426950216293334961 ;  /* 0x3fb8aa3b6c6c7820 */ /* 0x000fe20000410000 */
[----:B------:R-:W0:Y:S01]  /*1480*/  MUFU.EX2 R118, R109 ;  /* 0x0000006d00767308 */ /* 0x000e220000000800 */
[----:B------:R-:W-:Y:S01]  /*1490*/  FMUL.FTZ R105, R105, 1.4426950216293334961 ;  /* 0x3fb8aa3b69697820 */ /* 0x000fe20000410000 */
[----:B-1----:R-:W-:Y:S01]  /*14a0*/  FADD.FTZ R81, R80, R123 ;  /* 0x0000007b50517221 */ /* 0x002fe20000010000 */
[----:B------:R-:W-:Y:S01]  /*14b0*/  FADD.FTZ R87, R82, -R0 ;  /* 0x8000000052577221 */ /* 0x000fe20000010000 */
[----:B------:R-:W1:Y:S01]  /*14c0*/  MUFU.EX2 R119, R108 ;  /* 0x0000006c00777308 */ /* 0x000e620000000800 */
[----:B------:R-:W-:Y:S01]  /*14d0*/  FMUL.FTZ R104, R104, 1.4426950216293334961 ;  /* 0x3fb8aa3b68687820 */ /* 0x000fe20000410000 */
[----:B--2---:R-:W-:Y:S01]  /*14e0*/  FADD.FTZ R82, R81, R116 ;  /* 0x0000007451527221 */ /* 0x004fe20000010000 */
[--C-:B------:R-:W-:Y:S01]  /*14f0*/  FADD.FTZ R86, R83, -R0.reuse ;  /* 0x8000000053567221 */ /* 0x100fe20000010000 */
[----:B------:R-:W2:Y:S01]  /*1500*/  MUFU.EX2 R112, R105 ;  /* 0x0000006900707308 */ /* 0x000ea20000000800 */
[----:B------:R-:W-:Y:S01]  /*1510*/  FADD.FTZ R3, R99, -R0 ;  /* 0x8000000063037221 */ /* 0x000fe20000010000 */
[----:B---3--:R-:W-:Y:S01]  /*1520*/  FADD.FTZ R83, R82, R117 ;  /* 0x0000007552537221 */ /* 0x008fe20000010000 */
[----:B------:R-:W-:Y:S01]  /*1530*/  FMUL.FTZ R114, R2, 1.4426950216293334961 ;  /* 0x3fb8aa3b02727820 */ /* 0x000fe20000410000 */
[----:B------:R-:W3:Y:S01]  /*1540*/  MUFU.EX2 R113, R104 ;  /* 0x0000006800717308 */ /* 0x000ee20000000800 */
[----:B------:R-:W-:Y:S01]  /*1550*/  FMUL.FTZ R115, R3, 1.4426950216293334961 ;  /* 0x3fb8aa3b03737820 */ /* 0x000fe20000410000 */
[----:B0-----:R-:W-:Y:S01]  /*1560*/  FADD.FTZ R2, R83, R118 ;  /* 0x0000007653027221 */ /* 0x001fe20000010000 */
[----:B------:R-:W-:Y:S01]  /*1570*/  FMUL.FTZ R100, R100, 1.4426950216293334961 ;  /* 0x3fb8aa3b64647820 */ /* 0x000fe20000410000 */
[--C-:B------:R-:W-:Y:S01]  /*1580*/  FADD.FTZ R80, R76, -R0.reuse ;  /* 0x800000004c507221 */ /* 0x100fe20000010000 */
[----:B------:R-:W0:Y:S01]  /*1590*/  MUFU.EX2 R114, R114 ;  /* 0x0000007200727308 */ /* 0x000e220000000800 */
[----:B-1----:R-:W-:Y:S01]  /*15a0*/  FADD.FTZ R3, R2, R119 ;  /* 0x0000007702037221 */ /* 0x002fe20000010000 */
[----:B------:R-:W-:Y:S01]  /*15b0*/  FMUL.FTZ R101, R101, 1.4426950216293334961 ;  /* 0x3fb8aa3b65657820 */ /* 0x000fe20000410000 */
[----:B------:R-:W-:Y:S01]  /*15c0*/  FADD.FTZ R81, R77, -R0 ;  /* 0x800000004d517221 */ /* 0x000fe20000010000 */
[----:B------:R-:W1:Y:S01]  /*15d0*/  MUFU.EX2 R115, R115 ;  /* 0x0000007300737308 */ /* 0x000e620000000800 */
[----:B--2---:R-:W-:Y:S01]  /*15e0*/  FADD.FTZ R76, R3, R112 ;  /* 0x00000070034c7221 */ /* 0x004fe20000010000 */
[----:B------:R-:W-:Y:S01]  /*15f0*/  FMUL.FTZ R97, R97, 1.4426950216293334961 ;  /* 0x3fb8aa3b61617820 */ /* 0x000fe20000410000 */
[----:B------:R-:W-:Y:S01]  /*1600*/  FMUL.FTZ R96, R96, 1.4426950216293334961 ;  /* 0x3fb8aa3b60607820 */ /* 0x000fe20000410000 */
[----:B------:R-:W2:Y:S01]  /*1610*/  MUFU.EX2 R108, R100 ;  /* 0x00000064006c7308 */ /* 0x000ea20000000800 */
[----:B---3--:R-:W-:Y:S01]  /*1620*/  FADD.FTZ R77, R76, R113 ;  /* 0x000000714c4d7221 */ /* 0x008fe20000010000 */
        /* <DEDUP_REMOVED lines=15> */
[----:B------:R-:W-:Y:S01]  /*1720*/  FMUL.FTZ R88, R88, 1.4426950216293334961 ;  /* 0x3fb8aa3b58587820 */ /* 0x000fe20000410000 */
[----:B---3--:R-:W-:Y:S01]  /*1730*/  FADD.FTZ R73, R72, R109 ;  /* 0x0000006d48497221 */ /* 0x008fe20000010000 */
[----:B------:R-:W-:Y:S01]  /*1740*/  FADD.FTZ R72, R68, -R0 ;  /* 0x8000000044487221 */ /* 0x000fe20000010000 */
[----:B------:R-:W3:Y:S01]  /*1750*/  MUFU.EX2 R105, R93 ;  /* 0x0000005d00697308 */ /* 0x000ee20000000800 */
[----:B------:R-:W-:Y:S01]  /*1760*/  FMUL.FTZ R89, R89, 1.4426950216293334961 ;  /* 0x3fb8aa3b59597820 */ /* 0x000fe20000410000 */
[----:B0-----:R-:W-:Y:S01]  /*1770*/  FADD.FTZ R74, R73, R110 ;  /* 0x0000006e494a7221 */ /* 0x001fe20000010000 */
[--C-:B------:R-:W-:Y:S01]  /*1780*/  FADD.FTZ R73, R69, -R0.reuse ;  /* 0x8000000045497221 */ /* 0x100fe20000010000 */
[----:B------:R-:W0:Y:S01]  /*1790*/  MUFU.EX2 R106, R94 ;  /* 0x0000005e006a7308 */ /* 0x000e220000000800 */
[----:B------:R-:W-:Y:S01]  /*17a0*/  FMUL.FTZ R90, R90, 1.4426950216293334961 ;  /* 0x3fb8aa3b5a5a7820 */ /* 0x000fe20000410000 */
[----:B-1----:R-:W-:Y:S01]  /*17b0*/  FADD.FTZ R75, R74, R111 ;  /* 0x0000006f4a4b7221 */ /* 0x002fe20000010000 */
[----:B------:R-:W-:Y:S01]  /*17c0*/  FADD.FTZ R74, R70, -R0 ;  /* 0x80000000464a7221 */ /* 0x000fe20000010000 */
[----:B------:R-:W1:Y:S01]  /*17d0*/  MUFU.EX2 R107, R95 ;  /* 0x0000005f006b7308 */ /* 0x000e620000000800 */
[----:B------:R-:W-:Y:S01]  /*17e0*/  FMUL.FTZ R91, R91, 1.4426950216293334961 ;  /* 0x3fb8aa3b5b5b7820 */ /* 0x000fe20000410000 */
[----:B--2---:R-:W-:Y:S01]  /*17f0*/  FADD.FTZ R68, R75, R104 ;  /* 0x000000684b447221 */ /* 0x004fe20000010000 */
[----:B------:R-:W-:Y:S01]  /*1800*/  FADD.FTZ R75, R71, -R0 ;  /* 0x80000000474b7221 */ /* 0x000fe20000010000 */
[----:B------:R-:W2:Y:S01]  /*1810*/  MUFU.EX2 R100, R88 ;  /* 0x0000005800647308 */ /* 0x000ea20000000800 */
[----:B------:R-:W-:Y:S01]  /*1820*/  FMUL.FTZ R84, R84, 1.4426950216293334961 ;  /* 0x3fb8aa3b54547820 */ /* 0x000fe20000410000 */
[----:B---3--:R-:W-:Y:S01]  /*1830*/  FADD.FTZ R69, R68, R105 ;  /* 0x0000006944457221 */ /* 0x008fe20000010000 */
[----:B------:R-:W-:Y:S01]  /*1840*/  FMUL.FTZ R85, R85, 1.4426950216293334961 ;  /* 0x3fb8aa3b55557820 */ /* 0x000fe20000410000 */
[----:B------:R-:W3:Y:S01]  /*1850*/  MUFU.EX2 R101, R89 ;  /* 0x0000005900657308 */ /* 0x000ee20000000800 */
[----:B------:R-:W-:Y:S01]  /*1860*/  FMUL.FTZ R87, R87, 1.4426950216293334961 ;  /* 0x3fb8aa3b57577820 */ /* 0x000fe20000410000 */
[----:B0-----:R-:W-:Y:S01]  /*1870*/  FADD.FTZ R70, R69, R106 ;  /* 0x0000006a45467221 */ /* 0x001fe20000010000 */
[--C-:B------:R-:W-:Y:S01]  /*1880*/  FADD.FTZ R69, R65, -R0.reuse ;  /* 0x8000000041457221 */ /* 0x100fe20000010000 */
[----:B------:R-:W0:Y:S01]  /*1890*/  MUFU.EX2 R102, R90 ;  /* 0x0000005a00667308 */ /* 0x000e220000000800 */
[----:B------:R-:W-:Y:S01]  /*18a0*/  FADD.FTZ R68, R64, -R0 ;  /* 0x8000000040447221 */ /* 0x000fe20000010000 */
[----:B-1----:R-:W-:Y:S01]  /*18b0*/  FADD.FTZ R71, R70, R107 ;  /* 0x0000006b46477221 */ /* 0x002fe20000010000 */
[----:B------:R-:W-:Y:S01]  /*18c0*/  FMUL.FTZ R86, R86, 1.4426950216293334961 ;  /* 0x3fb8aa3b56567820 */ /* 0x000fe20000410000 */
[----:B------:R-:W1:Y:S01]  /*18d0*/  MUFU.EX2 R103, R91 ;  /* 0x0000005b00677308 */ /* 0x000e620000000800 */
[----:B------:R-:W-:Y:S01]  /*18e0*/  FMUL.FTZ R80, R80, 1.4426950216293334961 ;  /* 0x3fb8aa3b50507820 */ /* 0x000fe20000410000 */
[----:B--2---:R-:W-:Y:S01]  /*18f0*/  FADD.FTZ R70, R71, R100 ;  /* 0x0000006447467221 */ /* 0x004fe20000010000 */
[--C-:B------:R-:W-:Y:S01]  /*1900*/  FADD.FTZ R71, R66, -R0.reuse ;  /* 0x8000000042477221 */ /* 0x100fe20000010000 */
[----:B------:R-:W2:Y:S01]  /*1910*/  MUFU.EX2 R96, R84 ;  /* 0x0000005400607308 */ /* 0x000ea20000000800 */
[--C-:B------:R-:W-:Y:S01]  /*1920*/  FADD.FTZ R78, R78, -R0.reuse ;  /* 0x800000004e4e7221 */ /* 0x100fe20000010000 */
[----:B---3--:R-:W-:Y:S01]  /*1930*/  FADD.FTZ R65, R70, R101 ;  /* 0x0000006546417221 */ /* 0x008fe20000010000 */
[----:B------:R-:W-:Y:S01]  /*1940*/  FMUL.FTZ R81, R81, 1.4426950216293334961 ;  /* 0x3fb8aa3b51517820 */ /* 0x000fe20000410000 */
[----:B------:R-:W3:Y:S01]  /*1950*/  MUFU.EX2 R97, R85 ;  /* 0x0000005500617308 */ /* 0x000ee20000000800 */
[----:B------:R-:W-:Y:S01]  /*1960*/  FADD.FTZ R70, R67, -R0 ;  /* 0x8000000043467221 */ /* 0x000fe20000010000 */
        /* <DEDUP_REMOVED lines=41> */
[----:B------:R-:W-:Y:S01]  /*1c00*/  FMUL.FTZ R70, R70, 1.4426950216293334961 ;  /* 0x3fb8aa3b46467820 */ /* 0x000fe20000410000 */
[----:B------:R-:W2:Y:S01]  /*1c10*/  MUFU.EX2 R84, R72 ;  /* 0x0000004800547308 */ /* 0x000ea20000000800 */
[----:B------:R-:W-:Y:S01]  /*1c20*/  FMUL.FTZ R64, R64, 1.4426950216293334961 ;  /* 0x3fb8aa3b40407820 */ /* 0x000fe20000410000 */
[----:B---3--:R-:W-:Y:S01]  /*1c30*/  FADD.FTZ R57, R56, R89 ;  /* 0x0000005938397221 */ /* 0x008fe20000010000 */
[--C-:B------:R-:W-:Y:S01]  /*1c40*/  FADD.FTZ R56, R52, -R0.reuse ;  /* 0x8000000034387221 */ /* 0x100fe20000010000 */
[----:B------:R-:W3:Y:S01]  /*1c50*/  MUFU.EX2 R85, R73 ;  /* 0x0000004900557308 */ /* 0x000ee20000000800 */
[----:B------:R-:W-:Y:S01]  /*1c60*/  FADD.FTZ R62, R62, -R0 ;  /* 0x800000003e3e7221 */ /* 0x000fe20000010000 */
[----:B0-----:R-:W-:Y:S01]  /*1c70*/  FADD.FTZ R58, R57, R90 ;  /* 0x0000005a393a7221 */ /* 0x001fe20000010000 */
[--C-:B------:R-:W-:Y:S01]  /*1c80*/  FADD.FTZ R57, R53, -R0.reuse ;  /* 0x8000000035397221 */ /* 0x100fe20000010000 */
[----:B------:R-:W0:Y:S01]  /*1c90*/  MUFU.EX2 R86, R74 ;  /* 0x0000004a00567308 */ /* 0x000e220000000800 */
[----:B------:R-:W-:Y:S01]  /*1ca0*/  FMUL.FTZ R65, R65, 1.4426950216293334961 ;  /* 0x3fb8aa3b41417820 */ /* 0x000fe20000410000 */
[----:B-1----:R-:W-:Y:S01]  /*1cb0*/  FADD.FTZ R59, R58, R91 ;  /* 0x0000005b3a3b7221 */ /* 0x002fe20000010000 */
[--C-:B------:R-:W-:Y:S01]  /*1cc0*/  FADD.FTZ R58, R54, -R0.reuse ;  /* 0x80000000363a7221 */ /* 0x100fe20000010000 */
[----:B------:R-:W1:Y:S01]  /*1cd0*/  MUFU.EX2 R87, R75 ;  /* 0x0000004b00577308 */ /* 0x000e620000000800 */
[----:B------:R-:W-:Y:S01]  /*1ce0*/  FADD.FTZ R63, R63, -R0 ;  /* 0x800000003f3f7221 */ /* 0x000fe20000010000 */
        /* <DEDUP_REMOVED lines=9> */
[----:B------:R-:W-:Y:S01]  /*1d80*/  FADD.FTZ R53, R49, -R0 ;  /* 0x8000000031357221 */ /* 0x000fe20000010000 */
[----:B------:R-:W0:Y:S01]  /*1d90*/  MUFU.EX2 R82, R71 ;  /* 0x0000004700527308 */ /* 0x000e220000000800 */
[----:B------:R-:W-:Y:S01]  /*1da0*/  FMUL.FTZ R72, R2, 1.4426950216293334961 ;  /* 0x3fb8aa3b02487820 */ /* 0x000fe20000410000 */
[----:B-1----:R-:W-:Y:S01]  /*1db0*/  FADD.FTZ R55, R54, R87 ;  /* 0x0000005736377221 */ /* 0x002fe20000010000 */
[----:B------:R-:W-:Y:S01]  /*1dc0*/  FMUL.FTZ R73, R3, 1.4426950216293334961 ;  /* 0x3fb8aa3b03497820 */ /* 0x000fe20000410000 */
        /* <DEDUP_REMOVED lines=11> */
[----:B------:R-:W-:Y:S01]  /*1e80*/  FMUL.FTZ R57, R57, 1.4426950216293334961 ;  /* 0x3fb8aa3b39397820 */ /* 0x000fe20000410000 */
[----:B------:R-:W0:Y:S01]  /*1e90*/  MUFU.EX2 R78, R62 ;  /* 0x0000003e004e7308 */ /* 0x000e220000000800 */
[----:B------:R-:W-:Y:S01]  /*1ea0*/  FMUL.FTZ R58, R58, 1.4426950216293334961 ;  /* 0x3fb8aa3b3a3a7820 */ /* 0x000fe20000410000 */
[----:B-1----:R-:W-:Y:S01]  /*1eb0*/  FADD.FTZ R49, R48, R83 ;  /* 0x0000005330317221 */ /* 0x002fe20000010000 */
[----:B------:R-:W-:Y:S01]  /*1ec0*/  FMUL.FTZ R59, R59, 1.4426950216293334961 ;  /* 0x3fb8aa3b3b3b7820 */ /* 0x000fe20000410000 */
[----:B------:R1:W4:Y:S01]  /*1ed0*/  MUFU.EX2 R79, R63 ;  /* 0x0000003f004f7308 */ /* 0x0003220000000800 */
[----:B------:R-:W-:Y:S01]  /*1ee0*/  FMUL.FTZ R52, R52, 1.4426950216293334961 ;  /* 0x3fb8aa3b34347820 */ /* 0x000fe20000410000 */
[----:B--2---:R-:W-:Y:S01]  /*1ef0*/  FADD.FTZ R48, R49, R76 ;  /* 0x0000004c31307221 */ /* 0x004fe20000010000 */
[--C-:B------:R-:W-:Y:S01]  /*1f00*/  FADD.FTZ R66, R50, -R0.reuse ;  /* 0x8000000032427221 */ /* 0x100fe20000010000 */
[----:B------:R-:W2:Y:S01]  /*1f10*/  MUFU.EX2 R72, R72 ;  /* 0x0000004800487308 */ /* 0x000ea20000000800 */
[----:B------:R-:W-:Y:S01]  /*1f20*/  FMUL.FTZ R53, R53, 1.4426950216293334961 ;  /* 0x3fb8aa3b35357820 */ /* 0x000fe20000410000 */
[----:B---3--:R-:W-:Y:S01]  /*1f30*/  FADD.FTZ R49, R48, R77 ;  /* 0x0000004d30317221 */ /* 0x008fe20000010000 */
[--C-:B------:R-:W-:Y:S01]  /*1f40*/  FADD.FTZ R48, R46, -R0.reuse ;  /* 0x800000002e307221 */ /* 0x100fe20000010000 */
[----:B------:R-:W3:Y:S01]  /*1f50*/  MUFU.EX2 R73, R73 ;  /* 0x0000004900497308 */ /* 0x000ee20000000800 */
[----:B-1----:R-:W-:Y:S01]  /*1f60*/  FADD.FTZ R63, R47, -R0 ;  /* 0x800000002f3f7221 */ /* 0x002fe20000010000 */
[----:B0-----:R-:W-:Y:S01]  /*1f70*/  FADD.FTZ R44, R49, R78 ;  /* 0x0000004e312c7221 */ /* 0x001fe20000010000 */
[----:B------:R-:W-:Y:S01]  /*1f80*/  FADD.FTZ R67, R51, -R0 ;  /* 0x8000000033437221 */ /* 0x000fe20000010000 */
[----:B------:R0:W1:Y:S01]  /*1f90*/  MUFU.EX2 R74, R61 ;  /* 0x0000003d004a7308 */ /* 0x0000620000000800 */
[----:B------:R-:W-:Y:S01]  /*1fa0*/  FMUL.FTZ R66, R66, 1.4426950216293334961 ;  /* 0x3fb8aa3b42427820 */ /* 0x000fe20000410000 */
[----:B----4-:R-:W-:Y:S01]  /*1fb0*/  FADD.FTZ R45, R44, R79 ;  /* 0x0000004f2c2d7221 */ /* 0x010fe20000010000 */
[----:B------:R-:W-:Y:S01]  /*1fc0*/  FMUL.FTZ R67, R67, 1.4426950216293334961 ;  /* 0x3fb8aa3b43437820 */ /* 0x000fe20000410000 */
[----:B------:R4:W5:Y:S01]  /*1fd0*/  MUFU.EX2 R75, R60 ;  /* 0x0000003c004b7308 */ /* 0x0009620000000800 */
[----:B------:R-:W-:Y:S01]  /*1fe0*/  FMUL.FTZ R48, R48, 1.4426950216293334961 ;  /* 0x3fb8aa3b30307820 */ /* 0x000fe20000410000 */
[----:B--2---:R-:W-:Y:S01]  /*1ff0*/  FADD.FTZ R44, R45, R72 ;  /* 0x000000482d2c7221 */ /* 0x004fe20000010000 */
[--C-:B------:R-:W-:Y:S01]  /*2000*/  FADD.FTZ R45, R40, -R0.reuse ;  /* 0x80000000282d7221 */ /* 0x100fe20000010000 */
[----:B------:R-:W2:Y:S01]  /*2010*/  MUFU.EX2 R68, R56 ;  /* 0x0000003800447308 */ /* 0x000ea20000000800 */
[----:B0-----:R-:W-:Y:S01]  /*2020*/  FMUL.FTZ R61, R3, 1.4426950216293334961 ;  /* 0x3fb8aa3b033d7820 */ /* 0x001fe20000410000 */
[----:B---3--:R-:W-:Y:S01]  /*2030*/  FADD.FTZ R47, R44, R73 ;  /* 0x000000492c2f7221 */ /* 0x008fe20000010000 */
[----:B------:R-:W-:Y:S01]  /*2040*/  FADD.FTZ R44, R41, -R0 ;  /* 0x80000000292c7221 */ /* 0x000fe20000010000 */
[----:B------:R-:W0:Y:S01]  /*2050*/  MUFU.EX2 R69, R57 ;  /* 0x0000003900457308 */ /* 0x000e220000000800 */
[----:B----4-:R-:W-:Y:S01]  /*2060*/  FMUL.FTZ R60, R2, 1.4426950216293334961 ;  /* 0x3fb8aa3b023c7820 */ /* 0x010fe20000410000 */
[----:B-1----:R-:W-:Y:S01]  /*2070*/  FADD.FTZ R46, R47, R74 ;  /* 0x0000004a2f2e7221 */ /* 0x002fe20000010000 */
[--C-:B------:R-:W-:Y:S01]  /*2080*/  FADD.FTZ R47, R42, -R0.reuse ;  /* 0x800000002a2f7221 */ /* 0x100fe20000010000 */
[----:B------:R-:W1:Y:S01]  /*2090*/  MUFU.EX2 R70, R58 ;  /* 0x0000003a00467308 */ /* 0x000e620000000800 */
[----:B------:R-:W-:Y:S01]  /*20a0*/  FMUL.FTZ R63, R63, 1.4426950216293334961 ;  /* 0x3fb8aa3b3f3f7820 */ /* 0x000fe20000410000 */
[----:B-----5:R-:W-:Y:S01]  /*20b0*/  FADD.FTZ R41, R46, R75 ;  /* 0x0000004b2e297221 */ /* 0x020fe20000010000 */
[----:B------:R-:W-:Y:S01]  /*20c0*/  FADD.FTZ R46, R43, -R0 ;  /* 0x800000002b2e7221 */ /* 0x000fe20000010000 */
[----:B------:R-:W3:Y:S01]  /*20d0*/  MUFU.EX2 R71, R59 ;  /* 0x0000003b00477308 */ /* 0x000ee20000000800 */
[----:B------:R-:W-:Y:S01]  /*20e0*/  FMUL.FTZ R45, R45, 1.4426950216293334961 ;  /* 0x3fb8aa3b2d2d7820 */ /* 0x000fe20000410000 */
[----:B--2---:R-:W-:Y:S01]  /*20f0*/  FADD.FTZ R40, R41, R68 ;  /* 0x0000004429287221 */ /* 0x004fe20000010000 */
[----:B------:R-:W-:Y:S01]  /*2100*/  FMUL.FTZ R44, R44, 1.4426950216293334961 ;  /* 0x3fb8aa3b2c2c7820 */ /* 0x000fe20000410000 */
[----:B------:R-:W2:Y:S01]  /*2110*/  MUFU.EX2 R64, R52 ;  /* 0x0000003400407308 */ /* 0x000ea20000000800 */
[----:B------:R-:W-:Y:S01]  /*2120*/  FMUL.FTZ R47, R47, 1.4426950216293334961 ;  /* 0x3fb8aa3b2f2f7820 */ /* 0x000fe20000410000 */
[----:B0-----:R-:W-:Y:S01]  /*2130*/  FADD.FTZ R43, R40, R69 ;  /* 0x00000045282b7221 */ /* 0x001fe20000010000 */
[----:B------:R-:W-:Y:S01]  /*2140*/  FADD.FTZ R41, R36, -R0 ;  /* 0x8000000024297221 */ /* 0x000fe20000010000 */
[----:B------:R-:W0:Y:S01]  /*2150*/  MUFU.EX2 R65, R53 ;  /* 0x0000003500417308 */ /* 0x000e220000000800 */
[----:B------:R-:W-:Y:S01]  /*2160*/  FMUL.FTZ R46, R46, 1.4426950216293334961 ;  /* 0x3fb8aa3b2e2e7820 */ /* 0x000fe20000410000 */
[----:B-1----:R-:W-:Y:S01]  /*2170*/  FADD.FTZ R42, R43, R70 ;  /* 0x000000462b2a7221 */ /* 0x002fe20000010000 */
[--C-:B------:R-:W-:Y:S01]  /*2180*/  FADD.FTZ R40, R37, -R0.reuse ;  /* 0x8000000025287221 */ /* 0x100fe20000010000 */
[----:B------:R-:W1:Y:S01]  /*2190*/  MUFU.EX2 R66, R66 ;  /* 0x0000004200427308 */ /* 0x000e620000000800 */
[----:B------:R-:W-:Y:S01]  /*21a0*/  FMUL.FTZ R41, R41, 1.4426950216293334961 ;  /* 0x3fb8aa3b29297820 */ /* 0x000fe20000410000 */
[----:B---3--:R-:W-:Y:S01]  /*21b0*/  FADD.FTZ R43, R42, R71 ;  /* 0x000000472a2b7221 */ /* 0x008fe20000010000 */
[----:B------:R-:W-:Y:S01]  /*21c0*/  FADD.FTZ R54, R38, -R0 ;  /* 0x8000000026367221 */ /* 0x000fe20000010000 */
[----:B------:R-:W3:Y:S01]  /*21d0*/  MUFU.EX2 R67, R67 ;  /* 0x0000004300437308 */ /* 0x000ee20000000800 */
[----:B------:R-:W-:Y:S01]  /*21e0*/  FMUL.FTZ R40, R40, 1.4426950216293334961 ;  /* 0x3fb8aa3b28287820 */ /* 0x000fe20000410000 */
[----:B--2---:R-:W-:Y:S01]  /*21f0*/  FADD.FTZ R2, R43, R64 ;  /* 0x000000402b027221 */ /* 0x004fe20000010000 */
[----:B------:R-:W-:Y:S01]  /*2200*/  FMUL.FTZ R54, R54, 1.4426950216293334961 ;  /* 0x3fb8aa3b36367820 */ /* 0x000fe20000410000 */
[----:B------:R-:W2:Y:S01]  /*2210*/  MUFU.EX2 R60, R60 ;  /* 0x0000003c003c7308 */ /* 0x000ea20000000800 */
[--C-:B------:R-:W-:Y:S01]  /*2220*/  FADD.FTZ R39, R39, -R0.reuse ;  /* 0x8000000027277221 */ /* 0x100fe20000010000 */
        /* <DEDUP_REMOVED lines=13> */
[--C-:B------:R-:W-:Y:S01]  /*2300*/  FADD.FTZ R51, R35, -R0.reuse ;  /* 0x8000000023337221 */ /* 0x100fe20000010000 */
[----:B------:R-:W2:Y:S01]  /*2310*/  MUFU.EX2 R56, R45 ;  /* 0x0000002d00387308 */ /* 0x000ea20000000800 */
[----:B------:R-:W-:Y:S01]  /*2320*/  FMUL.FTZ R50, R50, 1.4426950216293334961 ;  /* 0x3fb8aa3b32327820 */ /* 0x000fe20000410000 */
[----:B0-----:R-:W-:Y:S01]  /*2330*/  FADD.FTZ R3, R2, R61 ;  /* 0x0000003d02037221 */ /* 0x001fe20000010000 */
[----:B------:R-:W-:Y:S01]  /*2340*/  FMUL.FTZ R51, R51, 1.4426950216293334961 ;  /* 0x3fb8aa3b33337820 */ /* 0x000fe20000410000 */
[----:B------:R-:W0:Y:S01]  /*2350*/  MUFU.EX2 R57, R44 ;  /* 0x0000002c00397308 */ /* 0x000e220000000800 */
[----:B------:R-:W-:Y:S01]  /*2360*/  FADD.FTZ R32, R28, -R0 ;  /* 0x800000001c207221 */ /* 0x000fe20000010000 */
[----:B-1----:R-:W-:Y:S01]  /*2370*/  FADD.FTZ R2, R3, R62 ;  /* 0x0000003e03027221 */ /* 0x002fe20000010000 */
[--C-:B------:R-:W-:Y:S01]  /*2380*/  FADD.FTZ R33, R29, -R0.reuse ;  /* 0x800000001d217221 */ /* 0x100fe20000010000 */
[----:B------:R1:W4:Y:S01]  /*2390*/  MUFU.EX2 R58, R47 ;  /* 0x0000002f003a7308 */ /* 0x0003220000000800 */
[----:B------:R-:W-:Y:S01]  /*23a0*/  FMUL.FTZ R32, R32, 1.4426950216293334961 ;  /* 0x3fb8aa3b20207820 */ /* 0x000fe20000410000 */
[----:B---3--:R-:W-:Y:S01]  /*23b0*/  FADD.FTZ R3, R2, R63 ;  /* 0x0000003f02037221 */ /* 0x008fe20000010000 */
[----:B------:R-:W-:Y:S01]  /*23c0*/  FADD.FTZ R30, R30, -R0 ;  /* 0x800000001e1e7221 */ /* 0x000fe20000010000 */
[----:B------:R3:W5:Y:S01]  /*23d0*/  MUFU.EX2 R59, R46 ;  /* 0x0000002e003b7308 */ /* 0x0007620000000800 */
[----:B------:R-:W-:Y:S01]  /*23e0*/  FMUL.FTZ R33, R33, 1.4426950216293334961 ;  /* 0x3fb8aa3b21217820 */ /* 0x000fe20000410000 */
[----:B--2---:R-:W-:Y:S01]  /*23f0*/  FADD.FTZ R2, R3, R56 ;  /* 0x0000003803027221 */ /* 0x004fe20000010000 */
[--C-:B------:R-:W-:Y:S01]  /*2400*/  FADD.FTZ R28, R24, -R0.reuse ;  /* 0x80000000181c7221 */ /* 0x100fe20000010000 */
[----:B------:R-:W2:Y:S01]  /*2410*/  MUFU.EX2 R52, R41 ;  /* 0x0000002900347308 */ /* 0x000ea20000000800 */
[--C-:B-1----:R-:W-:Y:S01]  /*2420*/  FADD.FTZ R47, R31, -R0.reuse ;  /* 0x800000001f2f7221 */ /* 0x102fe20000010000 */
[----:B0-----:R-:W-:Y:S01]  /*2430*/  FADD.FTZ R3, R2, R57 ;  /* 0x0000003902037221 */ /* 0x001fe20000010000 */
[----:B------:R-:W-:Y:S01]  /*2440*/  FADD.FTZ R29, R25, -R0 ;  /* 0x80000000191d7221 */ /* 0x000fe20000010000 */
[----:B------:R-:W0:Y:S01]  /*2450*/  MUFU.EX2 R53, R40 ;  /* 0x0000002800357308 */ /* 0x000e220000000800 */
[----:B---3--:R-:W-:Y:S01]  /*2460*/  FMUL.FTZ R46, R30, 1.4426950216293334961 ;  /* 0x3fb8aa3b1e2e7820 */ /* 0x008fe20000410000 */
[----:B----4-:R-:W-:Y:S01]  /*2470*/  FADD.FTZ R2, R3, R58 ;  /* 0x0000003a03027221 */ /* 0x010fe20000010000 */
[----:B------:R-:W-:Y:S01]  /*2480*/  FMUL.FTZ R47, R47, 1.4426950216293334961 ;  /* 0x3fb8aa3b2f2f7820 */ /* 0x000fe20000410000 */
[----:B------:R-:W1:Y:S01]  /*2490*/  MUFU.EX2 R54, R54 ;  /* 0x0000003600367308 */ /* 0x000e620000000800 */
[----:B------:R-:W-:Y:S01]  /*24a0*/  FMUL.FTZ R28, R28, 1.4426950216293334961 ;  /* 0x3fb8aa3b1c1c7820 */ /* 0x000fe20000410000 */
[----:B-----5:R-:W-:Y:S01]  /*24b0*/  FADD.FTZ R3, R2, R59 ;  /* 0x0000003b02037221 */ /* 0x020fe20000010000 */
        /* <DEDUP_REMOVED lines=96> */
[----:B------:R-:W-:Y:S01]  /*2ac0*/  FMUL.FTZ R5, R5, 1.4426950216293334961 ;  /* 0x3fb8aa3b05057820 */ /* 0x000fe20000410000 */
[----:B------:R-:W3:Y:S01]  /*2ad0*/  MUFU.EX2 R31, R31 ;  /* 0x0000001f001f7308 */ /* 0x000ee20000000800 */
[----:B------:R-:W-:Y:S01]  /*2ae0*/  FADD.FTZ R128, R150, -R0 ;  /* 0x8000000096807221 */ /* 0x000fe20000010000 */
[----:B--2---:R-:W-:Y:S01]  /*2af0*/  FADD.FTZ R2, R3, R28 ;  /* 0x0000001c03027221 */ /* 0x004fe20000010000 */
[----:B------:R-:W-:Y:S01]  /*2b00*/  FADD.FTZ R129, R151, -R0 ;  /* 0x8000000097817221 */ /* 0x000fe20000010000 */
[----:B------:R-:W2:Y:S01]  /*2b10*/  MUFU.EX2 R24, R12 ;  /* 0x0000000c00187308 */ /* 0x000ea20000000800 */
[----:B------:R4:W-:Y:S01]  /*2b20*/  STL.128 [R1], R136 ;  /* 0x0000008801007387 */ /* 0x0009e20000100c00 */
[----:B0-----:R-:W-:-:S02]  /*2b30*/  FADD.FTZ R3, R2, R29 ;  /* 0x0000001d02037221 */ /* 0x001fc40000010000 */
[----:B------:R-:W0:Y:S01]  /*2b40*/  MUFU.EX2 R25, R13 ;  /* 0x0000000d00197308 */ /* 0x000e220000000800 */
[----:B------:R5:W-:Y:S01]  /*2b50*/  STL.128 [R1+0x10], R132 ;  /* 0x0000108401007387 */ /* 0x000be20000100c00 */
[----:B-1----:R-:W-:Y:S02]  /*2b60*/  FADD.FTZ R2, R3, R30 ;  /* 0x0000001e03027221 */ /* 0x002fe40000010000 */
[----:B------:R-:W1:Y:S01]  /*2b70*/  MUFU.EX2 R26, R26 ;  /* 0x0000001a001a7308 */ /* 0x000e620000000800 */
[----:B------:R5:W-:Y:S01]  /*2b80*/  STL.128 [R1+0x20], R120 ;  /* 0x0000207801007387 */ /* 0x000be20000100c00 */
[----:B---3--:R-:W-:Y:S02]  /*2b90*/  FADD.FTZ R3, R2, R31 ;  /* 0x0000001f02037221 */ /* 0x008fe40000010000 */
[----:B------:R-:W3:Y:S01]  /*2ba0*/  MUFU.EX2 R27, R27 ;  /* 0x0000001b001b7308 */ /* 0x000ee20000000800 */
[----:B------:R5:W-:Y:S01]  /*2bb0*/  STL.128 [R1+0x30], R116 ;  /* 0x0000307401007387 */ /* 0x000be20000100c00 */
[----:B--2---:R-:W-:-:S02]  /*2bc0*/  FADD.FTZ R2, R3, R24 ;  /* 0x0000001803027221 */ /* 0x004fc40000010000 */
[----:B------:R2:W4:Y:S01]  /*2bd0*/  MUFU.EX2 R20, R8 ;  /* 0x0000000800147308 */ /* 0x0005220000000800 */
[----:B------:R5:W-:Y:S01]  /*2be0*/  STL.128 [R1+0x40], R112 ;  /* 0x0000407001007387 */ /* 0x000be20000100c00 */
[----:B0-----:R-:W-:Y:S02]  /*2bf0*/  FADD.FTZ R3, R2, R25 ;  /* 0x0000001902037221 */ /* 0x001fe40000010000 */
[----:B------:R0:W5:Y:S01]  /*2c00*/  MUFU.EX2 R21, R9 ;  /* 0x0000000900157308 */ /* 0x0001620000000800 */
[----:B------:R5:W-:Y:S01]  /*2c10*/  STL.128 [R1+0x50], R108 ;  /* 0x0000506c01007387 */ /* 0x000be20000100c00 */
[----:B-1----:R-:W-:Y:S02]  /*2c20*/  FADD.FTZ R2, R3, R26 ;  /* 0x0000001a03027221 */ /* 0x002fe40000010000 */
[----:B------:R1:W5:Y:S01]  /*2c30*/  MUFU.EX2 R22, R6 ;  /* 0x0000000600167308 */ /* 0x0003620000000800 */
[--C-:B--2---:R-:W-:Y:S01]  /*2c40*/  FADD.FTZ R8, R126, -R0.reuse ;  /* 0x800000007e087221 */ /* 0x104fe20000010000 */
[----:B---3--:R-:W-:Y:S01]  /*2c50*/  FADD.FTZ R3, R2, R27 ;  /* 0x0000001b02037221 */ /* 0x008fe20000010000 */
[----:B------:R2:W-:Y:S01]  /*2c60*/  STL.128 [R1+0x60], R104 ;  /* 0x0000606801007387 */ /* 0x0005e20000100c00 */
[----:B------:R3:W2:Y:S01]  /*2c70*/  MUFU.EX2 R23, R7 ;  /* 0x0000000700177308 */ /* 0x0006a20000000800 */
[----:B0-----:R-:W-:Y:S01]  /*2c80*/  FADD.FTZ R9, R127, -R0 ;  /* 0x800000007f097221 */ /* 0x001fe20000010000 */
[----:B----4-:R-:W-:Y:S01]  /*2c90*/  FADD.FTZ R2, R3, R20 ;  /* 0x0000001403027221 */ /* 0x010fe20000010000 */
[----:B------:R-:W-:Y:S01]  /*2ca0*/  FMUL.FTZ R8, R8, 1.4426950216293334961 ;  /* 0x3fb8aa3b08087820 */ /* 0x000fe20000410000 */
[----:B------:R0:W4:Y:S01]  /*2cb0*/  MUFU.EX2 R16, R4 ;  /* 0x0000000400107308 */ /* 0x0001220000000800 */
[--C-:B-1----:R-:W-:Y:S01]  /*2cc0*/  FADD.FTZ R6, R140, -R0.reuse ;  /* 0x800000008c067221 */ /* 0x102fe20000010000 */
[----:B-----5:R-:W-:Y:S01]  /*2cd0*/  FADD.FTZ R3, R2, R21 ;  /* 0x0000001502037221 */ /* 0x020fe20000010000 */
[----:B------:R-:W-:Y:S01]  /*2ce0*/  FMUL.FTZ R9, R9, 1.4426950216293334961 ;  /* 0x3fb8aa3b09097820 */ /* 0x000fe20000410000 */
[----:B------:R1:W5:Y:S01]  /*2cf0*/  MUFU.EX2 R17, R5 ;  /* 0x0000000500117308 */ /* 0x0003620000000800 */
[----:B---3--:R-:W-:Y:S01]  /*2d00*/  FADD.FTZ R7, R141, -R0 ;  /* 0x800000008d077221 */ /* 0x008fe20000010000 */
[----:B------:R-:W-:Y:S01]  /*2d10*/  FADD.FTZ R2, R3, R22 ;  /* 0x0000001603027221 */ /* 0x000fe20000010000 */
[----:B------:R-:W-:Y:S01]  /*2d20*/  FMUL.FTZ R6, R6, 1.4426950216293334961 ;  /* 0x3fb8aa3b06067820 */ /* 0x000fe20000410000 */
[----:B------:R3:W5:Y:S01]  /*2d30*/  MUFU.EX2 R18, R8 ;  /* 0x0000000800127308 */ /* 0x0007620000000800 */
[--C-:B0-----:R-:W-:Y:S01]  /*2d40*/  FADD.FTZ R4, R142, -R0.reuse ;  /* 0x800000008e047221 */ /* 0x101fe20000010000 */
[----:B--2---:R-:W-:Y:S01]  /*2d50*/  FADD.FTZ R3, R2, R23 ;  /* 0x0000001702037221 */ /* 0x004fe20000010000 */
[----:B------:R-:W-:Y:S01]  /*2d60*/  FMUL.FTZ R7, R7, 1.4426950216293334961 ;  /* 0x3fb8aa3b07077820 */ /* 0x000fe20000410000 */
[----:B------:R0:W2:Y:S01]  /*2d70*/  MUFU.EX2 R19, R9 ;  /* 0x0000000900137308 */ /* 0x0000a20000000800 */
[----:B-1----:R-:W-:Y:S01]  /*2d80*/  FADD.FTZ R5, R143, -R0 ;  /* 0x800000008f057221 */ /* 0x002fe20000010000 */
[----:B----4-:R-:W-:Y:S01]  /*2d90*/  FADD.FTZ R2, R3, R16 ;  /* 0x0000001003027221 */ /* 0x010fe20000010000 */
[----:B------:R-:W-:Y:S01]  /*2da0*/  FMUL.FTZ R4, R4, 1.4426950216293334961 ;  /* 0x3fb8aa3b04047820 */ /* 0x000fe20000410000 */
[----:B------:R1:W4:Y:S01]  /*2db0*/  MUFU.EX2 R12, R6 ;  /* 0x00000006000c7308 */ /* 0x0003220000000800 */
[--C-:B---3--:R-:W-:Y:S01]  /*2dc0*/  FADD.FTZ R8, R144, -R0.reuse ;  /* 0x8000000090087221 */ /* 0x108fe20000010000 */
[----:B-----5:R-:W-:Y:S01]  /*2dd0*/  FADD.FTZ R3, R2, R17 ;  /* 0x0000001102037221 */ /* 0x020fe20000010000 */
[----:B------:R-:W-:Y:S01]  /*2de0*/  FMUL.FTZ R5, R5, 1.4426950216293334961 ;  /* 0x3fb8aa3b05057820 */ /* 0x000fe20000410000 */
[----:B------:R3:W5:Y:S01]  /*2df0*/  MUFU.EX2 R13, R7 ;  /* 0x00000007000d7308 */ /* 0x0007620000000800 */
[----:B0-----:R-:W-:Y:S01]  /*2e00*/  FADD.FTZ R9, R145, -R0 ;  /* 0x8000000091097221 */ /* 0x001fe20000010000 */
[----:B------:R-:W-:Y:S01]  /*2e10*/  FADD.FTZ R2, R3, R18 ;  /* 0x0000001203027221 */ /* 0x000fe20000010000 */
[----:B------:R-:W-:Y:S01]  /*2e20*/  FMUL.FTZ R8, R8, 1.4426950216293334961 ;  /* 0x3fb8aa3b08087820 */ /* 0x000fe20000410000 */
[----:B------:R0:W5:Y:S01]  /*2e30*/  MUFU.EX2 R14, R4 ;  /* 0x00000004000e7308 */ /* 0x0001620000000800 */
[----:B------:R-:W-:Y:S01]  /*2e40*/  FMUL.FTZ R9, R9, 1.4426950216293334961 ;  /* 0x3fb8aa3b09097820 */ /* 0x000fe20000410000 */
[----:B--2---:R-:W-:Y:S01]  /*2e50*/  FADD.FTZ R3, R2, R19 ;  /* 0x0000001302037221 */ /* 0x004fe20000010000 */
[--C-:B-1----:R-:W-:Y:S01]  /*2e60*/  FADD.FTZ R6, R146, -R0.reuse ;  /* 0x8000000092067221 */ /* 0x102fe20000010000 */
[----:B------:R1:W2:Y:S01]  /*2e70*/  MUFU.EX2 R15, R5 ;  /* 0x00000005000f7308 */ /* 0x0002a20000000800 */
[----:B---3--:R-:W-:Y:S01]  /*2e80*/  FADD.FTZ R7, R147, -R0 ;  /* 0x8000000093077221 */ /* 0x008fe20000010000 */
[----:B----4-:R-:W-:Y:S01]  /*2e90*/  FADD.FTZ R2, R3, R12 ;  /* 0x0000000c03027221 */ /* 0x010fe20000010000 */
[----:B------:R-:W-:Y:S01]  /*2ea0*/  FMUL.FTZ R6, R6, 1.4426950216293334961 ;  /* 0x3fb8aa3b06067820 */ /* 0x000fe20000410000 */
[----:B------:R-:W3:Y:S01]  /*2eb0*/  MUFU.EX2 R8, R8 ;  /* 0x0000000800087308 */ /* 0x000ee20000000800 */
[--C-:B0-----:R-:W-:Y:S01]  /*2ec0*/  FADD.FTZ R4, R148, -R0.reuse ;  /* 0x8000000094047221 */ /* 0x101fe20000010000 */
[----:B-----5:R-:W-:Y:S01]  /*2ed0*/  FADD.FTZ R3, R2, R13 ;  /* 0x0000000d02037221 */ /* 0x020fe20000010000 */
[----:B------:R-:W-:Y:S01]  /*2ee0*/  FMUL.FTZ R7, R7, 1.4426950216293334961 ;  /* 0x3fb8aa3b07077820 */ /* 0x000fe20000410000 */
[----:B------:R-:W0:Y:S01]  /*2ef0*/  MUFU.EX2 R9, R9 ;  /* 0x0000000900097308 */ /* 0x000e220000000800 */
[----:B-1----:R-:W-:Y:S01]  /*2f00*/  FADD.FTZ R5, R149, -R0 ;  /* 0x8000000095057221 */ /* 0x002fe20000010000 */
[----:B------:R-:W-:Y:S01]  /*2f10*/  FADD.FTZ R2, R3, R14 ;  /* 0x0000000e03027221 */ /* 0x000fe20000010000 */
[----:B------:R-:W-:Y:S01]  /*2f20*/  FMUL.FTZ R4, R4, 1.4426950216293334961 ;  /* 0x3fb8aa3b04047820 */ /* 0x000fe20000410000 */
[----:B------:R1:W4:Y:S01]  /*2f30*/  MUFU.EX2 R10, R6 ;  /* 0x00000006000a7308 */ /* 0x0003220000000800 */
[----:B------:R-:W-:Y:S01]  /*2f40*/  FMUL.FTZ R5, R5, 1.4426950216293334961 ;  /* 0x3fb8aa3b05057820 */ /* 0x000fe20000410000 */
[----:B--2---:R-:W-:Y:S01]  /*2f50*/  FADD.FTZ R3, R2, R15 ;  /* 0x0000000f02037221 */ /* 0x004fe20000010000 */
[----:B------:R2:W-:Y:S01]  /*2f60*/  STL.128 [R1+0x70], R100 ;  /* 0x0000706401007387 */ /* 0x0005e20000100c00 */
[----:B------:R5:W2:Y:S02]  /*2f70*/  MUFU.EX2 R11, R7 ;  /* 0x00000007000b7308 */ /* 0x000aa40000000800 */
[----:B---3--:R-:W-:Y:S01]  /*2f80*/  FADD.FTZ R2, R3, R8 ;  /* 0x0000000803027221 */ /* 0x008fe20000010000 */
[----:B------:R3:W-:Y:S01]  /*2f90*/  STL.128 [R1+0x80], R96 ;  /* 0x0000806001007387 */ /* 0x0007e20000100c00 */
[----:B------:R-:W3:Y:S01]  /*2fa0*/  MUFU.EX2 R4, R4 ;  /* 0x0000000400047308 */ /* 0x000ee20000000800 */
[----:B-1----:R-:W-:Y:S01]  /*2fb0*/  FMUL.FTZ R6, R128, 1.4426950216293334961 ;  /* 0x3fb8aa3b80067820 */ /* 0x002fe20000410000 */
[----:B0-----:R-:W-:Y:S01]  /*2fc0*/  FADD.FTZ R3, R2, R9 ;  /* 0x0000000902037221 */ /* 0x001fe20000010000 */
[----:B------:R0:W-:Y:S01]  /*2fd0*/  STL.128 [R1+0x90], R92 ;  /* 0x0000905c01007387 */ /* 0x0001e20000100c00 */
[----:B------:R-:W1:Y:S01]  /*2fe0*/  MUFU.EX2 R5, R5 ;  /* 0x0000000500057308 */ /* 0x000e620000000800 */
[----:B-----5:R-:W-:Y:S01]  /*2ff0*/  FMUL.FTZ R7, R129, 1.4426950216293334961 ;  /* 0x3fb8aa3b81077820 */ /* 0x020fe20000410000 */
[----:B----4-:R-:W-:Y:S01]  /*3000*/  FADD.FTZ R0, R3, R10 ;  /* 0x0000000a03007221 */ /* 0x010fe20000010000 */
[----:B------:R4:W-:Y:S01]  /*3010*/  STL.128 [R1+0xa0], R88 ;  /* 0x0000a05801007387 */ /* 0x0009e20000100c00 */
[----:B------:R-:W5:Y:S02]  /*3020*/  MUFU.EX2 R6, R6 ;  /* 0x0000000600067308 */ /* 0x000f640000000800 */
[----:B--2---:R-:W-:Y:S01]  /*3030*/  FADD.FTZ R3, R0, R11 ;  /* 0x0000000b00037221 */ /* 0x004fe20000010000 */
[----:B------:R2:W-:Y:S01]  /*3040*/  STL.128 [R1+0xb0], R84 ;  /* 0x0000b05401007387 */ /* 0x0005e20000100c00 */
[----:B------:R-:W0:Y:S02]  /*3050*/  MUFU.EX2 R7, R7 ;  /* 0x0000000700077308 */ /* 0x000e240000000800 */
[----:B---3--:R-:W-:Y:S01]  /*3060*/  FADD.FTZ R0, R3, R4 ;  /* 0x0000000403007221 */ /* 0x008fe20000010000 */
[----:B------:R3:W-:Y:S03]  /*3070*/  STL.128 [R1+0xc0], R80 ;  /* 0x0000c05001007387 */ /* 0x0007e60000100c00 */
[----:B-1----:R-:W-:Y:S01]  /*3080*/  FADD.FTZ R3, R0, R5 ;  /* 0x0000000500037221 */ /* 0x002fe20000010000 */
[----:B------:R1:W-:Y:S03]  /*3090*/  STL.128 [R1+0xd0], R76 ;  /* 0x0000d04c01007387 */ /* 0x0003e60000100c00 */
[----:B-----5:R-:W-:Y:S01]  /*30a0*/  FADD.FTZ R0, R3, R6 ;  /* 0x0000000603007221 */ /* 0x020fe20000010000 */
[----:B------:R5:W-:Y:S03]  /*30b0*/  STL.128 [R1+0xe0], R72 ;  /* 0x0000e04801007387 */ /* 0x000be60000100c00 */
[----:B0-----:R-:W-:Y:S01]  /*30c0*/  FADD.FTZ R0, R0, R7 ;  /* 0x0000000700007221 */ /* 0x001fe20000010000 */
[----:B------:R0:W-:Y:S03]  /*30d0*/  STL.128 [R1+0xf0], R68 ;  /* 0x0000f04401007387 */ /* 0x0001e60000100c00 */
[----:B------:R-:W-:Y:S01]  /*30e0*/  FADD.FTZ R0, R0, 1.2799999922208371572e-06 ;  /* 0x35abcc7700007421 */ /* 0x000fe20000010000 */
[----:B------:R0:W-:Y:S04]  /*30f0*/  STL.128 [R1+0x100], R64 ;  /* 0x0001004001007387 */ /* 0x0001e80000100c00 */
[----:B------:R0:W-:Y:S01]  /*3100*/  STL.128 [R1+0x110], R60 ;  /* 0x0001103c01007387 */ /* 0x0001e20000100c00 */
[----:B------:R-:W4:Y:S03]  /*3110*/  MUFU.RCP R0, R0 ;  /* 0x0000000000007308 */ /* 0x000f260000001000 */
[----:B------:R0:W-:Y:S04]  /*3120*/  STL.128 [R1+0x120], R56 ;  /* 0x0001203801007387 */ /* 0x0001e80000100c00 */
[----:B------:R0:W-:Y:S04]  /*3130*/  STL.128 [R1+0x130], R52 ;  /* 0x0001303401007387 */ /* 0x0001e80000100c00 */
[----:B------:R0:W-:Y:S04]  /*3140*/  STL.128 [R1+0x140], R48 ;  /* 0x0001403001007387 */ /* 0x0001e80000100c00 */
[----:B------:R0:W-:Y:S01]  /*3150*/  STL.128 [R1+0x150], R44 ;  /* 0x0001502c01007387 */ /* 0x0001e20000100c00 */
[----:B----4-:R-:W-:-:S03]  /*3160*/  FFMA.FTZ R136, R136, R0, 9.9999999392252902908e-09 ;  /* 0x322bcc7788887423 */ /* 0x010fc60000010000 */
[----:B------:R4:W-:Y:S01]  /*3170*/  STL.128 [R1+0x160], R40 ;  /* 0x0001602801007387 */ /* 0x0009e20000100c00 */
[-C--:B------:R-:W-:Y:S01]  /*3180*/  FFMA.FTZ R137, R137, R0.reuse, 9.9999999392252902908e-09 ;  /* 0x322bcc7789897423 */ /* 0x080fe20000010000 */
[-C--:B------:R-:W-:Y:S01]  /*3190*/  FFMA.FTZ R138, R138, R0.reuse, 9.9999999392252902908e-09 ;  /* 0x322bcc778a8a7423 */ /* 0x080fe20000010000 */
[-C--:B------:R-:W-:Y:S01]  /*31a0*/  FFMA.FTZ R139, R139, R0.reuse, 9.9999999392252902908e-09 ;  /* 0x322bcc778b8b7423 */ /* 0x080fe20000010000 */
        /* <DEDUP_REMOVED lines=49> */
[-C--:B--2---:R-:W-:Y:S01]  /*34c0*/  FFMA.FTZ R84, R84, R0.reuse, 9.9999999392252902908e-09 ;  /* 0x322bcc7754547423 */ /* 0x084fe20000010000 */
[-C--:B------:R-:W-:Y:S01]  /*34d0*/  FFMA.FTZ R85, R85, R0.reuse, 9.9999999392252902908e-09 ;  /* 0x322bcc7755557423 */ /* 0x080fe20000010000 */
[-C--:B------:R-:W-:Y:S01]  /*34e0*/  FFMA.FTZ R86, R86, R0.reuse, 9.9999999392252902908e-09 ;  /* 0x322bcc7756567423 */ /* 0x080fe20000010000 */
[-C--:B------:R-:W-:Y:S01]  /*34f0*/  FFMA.FTZ R87, R87, R0.reuse, 9.9999999392252902908e-09 ;  /* 0x322bcc7757577423 */ /* 0x080fe20000010000 */
[-C--:B---3--:R-:W-:Y:S01]  /*3500*/  FFMA.FTZ R80, R80, R0.reuse, 9.9999999392252902908e-09 ;  /* 0x322bcc7750507423 */ /* 0x088fe20000010000 */
[-C--:B------:R-:W-:Y:S01]  /*3510*/  FFMA.FTZ R81, R81, R0.reuse, 9.9999999392252902908e-09 ;  /* 0x322bcc7751517423 */ /* 0x080fe20000010000 */
[-C--:B------:R-:W-:Y:S01]  /*3520*/  FFMA.FTZ R82, R82, R0.reuse, 9.9999999392252902908e-09 ;  /* 0x322bcc7752527423 */ /* 0x080fe20000010000 */
[-C--:B------:R-:W-:Y:S01]  /*3530*/  FFMA.FTZ R83, R83, R0.reuse, 9.9999999392252902908e-09 ;  /* 0x322bcc7753537423 */ /* 0x080fe20000010000 */
[-C--:B-1----:R-:W-:Y:S01]  /*3540*/  FFMA.FTZ R76, R76, R0.reuse, 9.9999999392252902908e-09 ;  /* 0x322bcc774c4c7423 */ /* 0x082fe20000010000 */
[-C--:B------:R-:W-:Y:S01]  /*3550*/  FFMA.FTZ R77, R77, R0.reuse, 9.9999999392252902908e-09 ;  /* 0x322bcc774d4d7423 */ /* 0x080fe20000010000 */
[-C--:B------:R-:W-:Y:S01]  /*3560*/  FFMA.FTZ R78, R78, R0.reuse, 9.9999999392252902908e-09 ;  /* 0x322bcc774e4e7423 */ /* 0x080fe20000010000 */
[-C--:B------:R-:W-:Y:S01]  /*3570*/  FFMA.FTZ R79, R79, R0.reuse, 9.9999999392252902908e-09 ;  /* 0x322bcc774f4f7423 */ /* 0x080fe20000010000 */
[-C--:B-----5:R-:W-:Y:S01]  /*3580*/  FFMA.FTZ R72, R72, R0.reuse, 9.9999999392252902908e-09 ;  /* 0x322bcc7748487423 */ /* 0x0a0fe20000010000 */
[-C--:B------:R-:W-:Y:S01]  /*3590*/  FFMA.FTZ R73, R73, R0.reuse, 9.9999999392252902908e-09 ;  /* 0x322bcc7749497423 */ /* 0x080fe20000010000 */
[-C--:B------:R-:W-:Y:S01]  /*35a0*/  FFMA.FTZ R74, R74, R0.reuse, 9.9999999392252902908e-09 ;  /* 0x322bcc774a4a7423 */ /* 0x080fe20000010000 */
[-C--:B------:R-:W-:Y:S01]  /*35b0*/  FFMA.FTZ R75, R75, R0.reuse, 9.9999999392252902908e-09 ;  /* 0x322bcc774b4b7423 */ /* 0x080fe20000010000 */
[-C--:B0-----:R-:W-:Y:S01]  /*35c0*/  FFMA.FTZ R68, R68, R0.reuse, 9.9999999392252902908e-09 ;  /* 0x322bcc7744447423 */ /* 0x081fe20000010000 */
        /* <DEDUP_REMOVED lines=27> */
[-C--:B----4-:R-:W-:Y:S01]  /*3780*/  FFMA.FTZ R40, R40, R0.reuse, 9.9999999392252902908e-09 ;  /* 0x322bcc7728287423 */ /* 0x090fe20000010000 */
        /* <DEDUP_REMOVED lines=38> */
[----:B------:R-:W-:Y:S01]  /*39f0*/  FFMA.FTZ R7, R7, R0, 9.9999999392252902908e-09 ;  /* 0x322bcc7707077423 */ /* 0x000fe20000010000 */
[----:B------:R0:W-:Y:S01]  /*3a00*/  STL.128 [R1], R136 ;  /* 0x0000008801007387 */ /* 0x0001e20000100c00 */
[----:B------:R-:W-:-:S03]  /*3a10*/  IMAD.MOV.U32 R0, RZ, RZ, 0x3f800000 ;  /* 0x3f800000ff007424 */ /* 0x000fc600078e00ff */
[----:B------:R0:W-:Y:S04]  /*3a20*/  STL.128 [R1+0x10], R132 ;  /* 0x0000108401007387 */ /* 0x0001e80000100c00 */
        /* <DEDUP_REMOVED lines=29> */
[----:B------:R0:W-:Y:S01]  /*3c00*/  STL.128 [R1+0x1f0], R4 ;  /* 0x0001f00401007387 */ /* 0x0001e20000100c00 */
[----:B------:R-:W-:Y:S05]  /*3c10*/  BRA.U UP0, `(.L_x_16) ;  /* 0x0000002d00287547 */ /* 0x000fea000b800000 */
[----:B------:R-:W-:Y:S01]  /*3c20*/  IMAD.MOV.U32 R3, RZ, RZ, 0x80 ;  /* 0x00000080ff037424 */ /* 0x000fe200078e00ff */
[----:B0-----:R-:W-:Y:S01]  /*3c30*/  IADD3 R40, PT, PT, RZ, -UR6, RZ ;  /* 0x80000006ff287c10 */ /* 0x001fe2000fffe0ff */
[----:B------:R-:W-:-:S03]  /*3c40*/  HFMA2 R0, -RZ, RZ, 1.875, 0 ;  /* 0x3f800000ff007431 */ /* 0x000fc600000001ff */
[----:B------:R-:W-:-:S05]  /*3c50*/  VIADDMNMX R40, R40, R3, 0x1, !PT ;  /* 0x0000000128287446 */ /* 0x000fca0007800103 */
[----:B------:R-:W-:-:S07]  /*3c60*/  IMAD.MOV R40, RZ, RZ, -R40 ;  /* 0x000000ffff287224 */ /* 0x000fce00078e0a28 */
.L_x_17:
[----:B------:R-:W2:Y:S04]  /*3c70*/  LDL.128 R28, [R1] ;  /* 0x00000000011c7983 */ /* 0x000ea80000100c00 */
[----:B------:R-:W3:Y:S04]  /*3c80*/  LDL.128 R16, [R1+0x10] ;  /* 0x0000100001107983 */ /* 0x000ee80000100c00 */
[----:B------:R-:W4:Y:S04]  /*3c90*/  LDL.128 R20, [R1+0x20] ;  /* 0x0000200001147983 */ /* 0x000f280000100c00 */
[----:B------:R-:W5:Y:S04]  /*3ca0*/  LDL.128 R24, [R1+0x30] ;  /* 0x0000300001187983 */ /* 0x000f680000100c00 */
[----:B------:R-:W5:Y:S04]  /*3cb0*/  LDL.128 R12, [R1+0x40] ;  /* 0x00004000010c7983 */ /* 0x000f680000100c00 */
[----:B------:R-:W5:Y:S04]  /*3cc0*/  LDL.128 R8, [R1+0x50] ;  /* 0x0000500001087983 */ /* 0x000f680000100c00 */
[----:B------:R-:W5:Y:S04]  /*3cd0*/  LDL.128 R4, [R1+0x60] ;  /* 0x0000600001047983 */ /* 0x000f680000100c00 */
[----:B------:R-:W5:Y:S04]  /*3ce0*/  LDL.128 R32, [R1+0x70] ;  /* 0x0000700001207983 */ /* 0x000f680000100c00 */
[----:B------:R-:W5:Y:S01]  /*3cf0*/  LDL.128 R36, [R1+0xe0] ;  /* 0x0000e00001247983 */ /* 0x000f620000100c00 */
[----:B--2---:R-:W-:-:S02]  /*3d00*/  FSETP.GT.FTZ.AND P1, PT, R28, RZ, PT ;  /* 0x000000ff1c00720b */ /* 0x004fc40003f34000 */
[----:B------:R-:W-:-:S04]  /*3d10*/  FSETP.GEU.FTZ.AND P0, PT, R28, 1, PT ;  /* 0x3f8000001c00780b */ /* 0x000fc80003f1e000 */
[----:B------:R-:W-:Y:S02]  /*3d20*/  PLOP3.LUT P0, PT, P1, P0, PT, 0x8f, 0xf8 ;  /* 0x0000000000f8781c */ /* 0x000fe40000f01177 */
[----:B------:R-:W-:Y:S02]  /*3d30*/  FSETP.GT.FTZ.AND P1, PT, R29, RZ, PT ;  /* 0x000000ff1d00720b */ /* 0x000fe40003f34000 */
[----:B------:R-:W-:-:S04]  /*3d40*/  FSEL R2, R28, 1, !P0 ;  /* 0x3f8000001c027808 */ /* 0x000fc80004000000 */
[----:B------:R-:W-:-:S04]  /*3d50*/  FSETP.GEU.FTZ.AND P2, PT, R29, R2, PT ;  /* 0x000000021d00720b */ /* 0x000fc80003f5e000 */
[----:B------:R-:W-:Y:S02]  /*3d60*/  PLOP3.LUT P1, PT, P1, P2, PT, 0x20, 0x2 ;  /* 0x000000000002781c */ /* 0x000fe40000f24470 */
[----:B------:R-:W-:Y:S02]  /*3d70*/  FSETP.GT.FTZ.AND P2, PT, R30, RZ, PT ;  /* 0x000000ff1e00720b */ /* 0x000fe40003f54000 */
[----:B------:R-:W-:-:S04]  /*3d80*/  FSEL R3, R29, R2, P1 ;  /* 0x000000021d037208 */ /* 0x000fc80000800000 */
[----:B------:R-:W-:-:S04]  /*3d90*/  FSETP.GEU.FTZ.AND P3, PT, R30, R3, PT ;  /* 0x000000031e00720b */ /* 0x000fc80003f7e000 */
[----:B------:R-:W-:-:S04]  /*3da0*/  PLOP3.LUT P2, PT, P2, P3, PT, 0x20, 0x2 ;  /* 0x000000000002781c */ /* 0x000fc80001746470 */
[----:B------:R-:W-:Y:S02]  /*3db0*/  FSEL R30, R30, R3, P2 ;  /* 0x000000031e1e7208 */ /* 0x000fe40001000000 */
[C---:B------:R-:W-:Y:S02]  /*3dc0*/  FSETP.GT.FTZ.AND P3, PT, R31.reuse, RZ, PT ;  /* 0x000000ff1f00720b */ /* 0x040fe40003f74000 */
[----:B------:R-:W-:-:S04]  /*3dd0*/  FSETP.GEU.FTZ.AND P4, PT, R31, R30, PT ;  /* 0x0000001e1f00720b */ /* 0x000fc80003f9e000 */
[----:B------:R-:W-:-:S04]  /*3de0*/  PLOP3.LUT P3, PT, P3, P4, PT, 0x20, 0x2 ;  /* 0x000000000002781c */ /* 0x000fc80001f68470 */
[----:B------:R-:W-:Y:S02]  /*3df0*/  FSEL R3, R31, R30, P3 ;  /* 0x0000001e1f037208 */ /* 0x000fe40001800000 */
[C---:B---3--:R-:W-:Y:S01]  /*3e00*/  FSETP.GT.FTZ.AND P4, PT, R16.reuse, RZ, PT ;  /* 0x000000ff1000720b */ /* 0x048fe20003f94000 */
[----:B------:R-:W2:Y:S01]  /*3e10*/  LDL.128 R28, [R1+0x80] ;  /* 0x00008000011c7983 */ /* 0x000ea20000100c00 */
[----:B------:R-:W-:-:S04]  /*3e20*/  FSETP.GEU.FTZ.AND P5, PT, R16, R3, PT ;  /* 0x000000031000720b */ /* 0x000fc80003fbe000 */
[----:B------:R-:W-:-:S04]  /*3e30*/  PLOP3.LUT P4, PT, P4, P5, PT, 0x20, 0x2 ;  /* 0x000000000002781c */ /* 0x000fc8000278a470 */
[----:B------:R-:W-:Y:S02]  /*3e40*/  FSEL R16, R16, R3, P4 ;  /* 0x0000000310107208 */ /* 0x000fe40002000000 */
[C---:B------:R-:W-:Y:S02]  /*3e50*/  FSETP.GT.FTZ.AND P5, PT, R17.reuse, RZ, PT ;  /* 0x000000ff1100720b */ /* 0x040fe40003fb4000 */
[----:B------:R-:W-:-:S04]  /*3e60*/  FSETP.GEU.FTZ.AND P6, PT, R17, R16, PT ;  /* 0x000000101100720b */ /* 0x000fc80003fde000 */
[----:B------:R-:W-:-:S04]  /*3e70*/  PLOP3.LUT P5, PT, P5, P6, PT, 0x20, 0x2 ;  /* 0x000000000002781c */ /* 0x000fc80002fac470 */
[----:B------:R-:W-:Y:S02]  /*3e80*/  FSEL R17, R17, R16, P5 ;  /* 0x0000001011117208 */ /* 0x000fe40002800000 */
[----:B------:R-:W-:Y:S02]  /*3e90*/  SEL R2, RZ, 0xffffffff, !P0 ;  /* 0xffffffffff027807 */ /* 0x000fe40004000000 */
[C---:B------:R-:W-:Y:S02]  /*3ea0*/  FSETP.GT.FTZ.AND P6, PT, R18.reuse, RZ, PT ;  /* 0x000000ff1200720b */ /* 0x040fe40003fd4000 */
[----:B------:R-:W-:-:S04]  /*3eb0*/  FSETP.GEU.FTZ.AND P0, PT, R18, R17, PT ;  /* 0x000000111200720b */ /* 0x000fc80003f1e000 */
[----:B------:R-:W-:-:S04]  /*3ec0*/  PLOP3.LUT P0, PT, P6, P0, PT, 0x20, 0x2 ;  /* 0x000000000002781c */ /* 0x000fc80003700470 */
[----:B------:R-:W-:Y:S02]  /*3ed0*/  FSEL R18, R18, R17, P0 ;  /* 0x0000001112127208 */ /* 0x000fe40000000000 */
[----:B------:R-:W-:Y:S02]  /*3ee0*/  SEL R2, R2, 0x1, !P1 ;  /* 0x0000000102027807 */ /* 0x000fe40004800000 */
[C---:B------:R-:W-:Y:S02]  /*3ef0*/  FSETP.GT.FTZ.AND P6, PT, R19.reuse, RZ, PT ;  /* 0x000000ff1300720b */ /* 0x040fe40003fd4000 */
[----:B------:R-:W-:-:S04]  /*3f00*/  FSETP.GEU.FTZ.AND P1, PT, R19, R18, PT ;  /* 0x000000121300720b */ /* 0x000fc80003f3e000 */
[----:B------:R-:W-:-:S04]  /*3f10*/  PLOP3.LUT P1, PT, P6, P1, PT, 0x20, 0x2 ;  /* 0x000000000002781c */ /* 0x000fc80003722470 */
[----:B------:R-:W-:Y:S02]  /*3f20*/  FSEL R19, R19, R18, P1 ;  /* 0x0000001213137208 */ /* 0x000fe40000800000 */
[----:B------:R-:W-:Y:S02]  /*3f30*/  SEL R2, R2, 0x2, !P2 ;  /* 0x0000000202027807 */ /* 0x000fe40005000000 */
[C---:B----4-:R-:W-:Y:S02]  /*3f40*/  FSETP.GT.FTZ.AND P6, PT, R20.reuse, RZ, PT ;  /* 0x000000ff1400720b */ /* 0x050fe40003fd4000 */
[----:B------:R-:W-:-:S04]  /*3f50*/  FSETP.GEU.FTZ.AND P2, PT, R20, R19, PT ;  /* 0x000000131400720b */ /* 0x000fc80003f5e000 */
[----:B------:R-:W-:-:S04]  /*3f60*/  PLOP3.LUT P2, PT, P6, P2, PT, 0x20, 0x2 ;  /* 0x000000000002781c */ /* 0x000fc80003744470 */
[----:B------:R-:W-:Y:S02]  /*3f70*/  FSEL R20, R20, R19, P2 ;  /* 0x0000001314147208 */ /* 0x000fe40001000000 */
[----:B------:R-:W-:Y:S01]  /*3f80*/  SEL R2, R2, 0x3, !P3 ;  /* 0x0000000302027807 */ /* 0x000fe20005800000 */
[----:B------:R-:W3:Y:S01]  /*3f90*/  LDL.128 R16, [R1+0x90] ;  /* 0x0000900001107983 */ /* 0x000ee20000100c00 */
        /* <DEDUP_REMOVED lines=15> */
[C---:B-----5:R-:W-:Y:S02]  /*4090*/  FSETP.GT.FTZ.AND P6, PT, R24.reuse, RZ, PT ;  /* 0x000000ff1800720b */ /* 0x060fe40003fd4000 */
[----:B------:R-:W-:-:S04]  /*40a0*/  FSETP.GEU.FTZ.AND P0, PT, R24, R23, PT ;  /* 0x000000171800720b */ /* 0x000fc80003f1e000 */
[----:B------:R-:W-:-:S04]  /*40b0*/  PLOP3.LUT P0, PT, P6, P0, PT, 0x20, 0x2 ;  /* 0x000000000002781c */ /* 0x000fc80003700470 */
[----:B------:R-:W-:Y:S02]  /*40c0*/  FSEL R24, R24, R23, P0 ;  /* 0x0000001718187208 */ /* 0x000fe40000000000 */
[----:B------:R-:W-:Y:S01]  /*40d0*/  SEL R2, R2, 0x7, !P1 ;  /* 0x0000000702027807 */ /* 0x000fe20004800000 */
[----:B------:R-:W4:Y:S01]  /*40e0*/  LDL.128 R20, [R1+0xa0] ;  /* 0x0000a00001147983 */ /* 0x000f220000100c00 */
        /* <DEDUP_REMOVED lines=19> */
[----:B------:R-:W-:Y:S01]  /*4220*/  SEL R2, R2, 0xb, !P5 ;  /* 0x0000000b02027807 */ /* 0x000fe20006800000 */
[----:B------:R-:W5:Y:S01]  /*4230*/  LDL.128 R24, [R1+0xb0] ;  /* 0x0000b00001187983 */ /* 0x000f620000100c00 */
        /* <DEDUP_REMOVED lines=78> */
[C---:B--2---:R-:W-:Y:S02]  /*4720*/  FSETP.GT.FTZ.AND P6, PT, R28.reuse, RZ, PT ;  /* 0x000000ff1c00720b */ /* 0x044fe40003fd4000 */
        /* <DEDUP_REMOVED lines=19> */
[----:B------:R-:W2:Y:S01]  /*4860*/  LDL.128 R28, [R1+0x100] ;  /* 0x00010000011c7983 */ /* 0x000ea20000100c00 */
[C---:B---3--:R-:W-:Y:S02]  /*4870*/  FSETP.GT.FTZ.AND P6, PT, R16.reuse, RZ, PT ;  /* 0x000000ff1000720b */ /* 0x048fe40003fd4000 */
        /* <DEDUP_REMOVED lines=19> */
[----:B------:R-:W3:Y:S01]  /*49b0*/  LDL.128 R16, [R1+0x110] ;  /* 0x0001100001107983 */ /* 0x000ee20000100c00 */
[C---:B----4-:R-:W-:Y:S02]  /*49c0*/  FSETP.GT.FTZ.AND P6, PT, R20.reuse, RZ, PT ;  /* 0x000000ff1400720b */ /* 0x050fe40003fd4000 */
        /* <DEDUP_REMOVED lines=19> */
[----:B------:R-:W4:Y:S01]  /*4b00*/  LDL.128 R20, [R1+0x120] ;  /* 0x0001200001147983 */ /* 0x000f220000100c00 */
[C---:B-----5:R-:W-:Y:S02]  /*4b10*/  FSETP.GT.FTZ.AND P6, PT, R24.reuse, RZ, PT ;  /* 0x000000ff1800720b */ /* 0x060fe40003fd4000 */
        /* <DEDUP_REMOVED lines=414> */
[----:B------:R-:W-:Y:S02]  /*6500*/  PLOP3.LUT P4, PT, P6, P4, PT, 0x20, 0x2 ;  /* 0x000000000002781c */ /* 0x000fe40003788470 */
[----:B------:R-:W-:Y:S02]  /*6510*/  SEL R2, R2, 0x77, !P5 ;  /* 0x0000007702027807 */ /* 0x000fe40006800000 */
[----:B------:R-:W-:Y:S02]  /*6520*/  FSEL R32, R32, R39, P4 ;  /* 0x0000002720207208 */ /* 0x000fe40002000000 */
[----:B------:R-:W-:Y:S02]  /*6530*/  SEL R2, R2, 0x78, !P0 ;  /* 0x0000007802027807 */ /* 0x000fe40004000000 */
[C---:B------:R-:W-:Y:S02]  /*6540*/  FSETP.GT.FTZ.AND P5, PT, R33.reuse, RZ, PT ;  /* 0x000000ff2100720b */ /* 0x040fe40003fb4000 */
[----:B------:R-:W-:-:S02]  /*6550*/  FSETP.GEU.FTZ.AND P0, PT, R33, R32, PT ;  /* 0x000000202100720b */ /* 0x000fc40003f1e000 */
[----:B------:R-:W-:Y:S02]  /*6560*/  SEL R2, R2, 0x79, !P1 ;  /* 0x0000007902027807 */ /* 0x000fe40004800000 */
[----:B------:R-:W-:Y:S02]  /*6570*/  PLOP3.LUT P0, PT, P5, P0, PT, 0x20, 0x2 ;  /* 0x000000000002781c */ /* 0x000fe40002f00470 */
[----:B------:R-:W-:Y:S02]  /*6580*/  SEL R2, R2, 0x7a, !P2 ;  /* 0x0000007a02027807 */ /* 0x000fe40005000000 */
[----:B------:R-:W-:Y:S02]  /*6590*/  FSEL R33, R33, R32, P0 ;  /* 0x0000002021217208 */ /* 0x000fe40000000000 */
[----:B------:R-:W-:Y:S02]  /*65a0*/  FSETP.GT.FTZ.AND P1, PT, R34, RZ, PT ;  /* 0x000000ff2200720b */ /* 0x000fe40003f34000 */
[----:B------:R-:W-:-:S02]  /*65b0*/  SEL R2, R2, 0x7b, !P3 ;  /* 0x0000007b02027807 */ /* 0x000fc40005800000 */
[-C--:B------:R-:W-:Y:S02]  /*65c0*/  FSETP.GEU.FTZ.AND P2, PT, R34, R33.reuse, PT ;  /* 0x000000212200720b */ /* 0x080fe40003f5e000 */
[----:B------:R-:W-:Y:S02]  /*65d0*/  FSETP.GT.FTZ.AND P3, PT, R35, RZ, PT ;  /* 0x000000ff2300720b */ /* 0x000fe40003f74000 */
[----:B------:R-:W-:Y:S02]  /*65e0*/  SEL R2, R2, 0x7c, !P4 ;  /* 0x0000007c02027807 */ /* 0x000fe40006000000 */
[----:B------:R-:W-:Y:S02]  /*65f0*/  PLOP3.LUT P1, PT, P1, P2, PT, 0x20, 0x2 ;  /* 0x000000000002781c */ /* 0x000fe40000f24470 */
[----:B------:R-:W-:Y:S02]  /*6600*/  SEL R2, R2, 0x7d, !P0 ;  /* 0x0000007d02027807 */ /* 0x000fe40004000000 */
[----:B------:R-:W-:-:S02]  /*6610*/  FSEL R34, R34, R33, P1 ;  /* 0x0000002122227208 */ /* 0x000fc40000800000 */
[----:B------:R-:W-:Y:S02]  /*6620*/  SEL R2, R2, 0x7e, !P1 ;  /* 0x0000007e02027807 */ /* 0x000fe40004800000 */
[----:B------:R-:W-:-:S04]  /*6630*/  FSETP.GEU.FTZ.AND P0, PT, R35, R34, PT ;  /* 0x000000222300720b */ /* 0x000fc80003f1e000 */
[----:B------:R-:W-:-:S04]  /*6640*/  @P3 SEL R2, R2, 0x7f, P0 ;  /* 0x0000007f02023807 */ /* 0x000fc80000000000 */
[----:B------:R-:W-:-:S05]  /*6650*/  LEA R2, R2, R1, 0x2 ;  /* 0x0000000102027211 */ /* 0x000fca00078e10ff */
[----:B------:R-:W2:Y:S01]  /*6660*/  LDL R3, [R2] ;  /* 0x0000000002037983 */ /* 0x000ea20000100800 */
[----:B------:R-:W-:-:S03]  /*6670*/  IADD3 R40, PT, PT, R40, 0x1, RZ ;  /* 0x0000000128287810 */ /* 0x000fc60007ffe0ff */
[----:B------:R0:W-:Y:S01]  /*6680*/  STL [R2], RZ ;  /* 0x000000ff02007387 */ /* 0x0001e20000100800 */
[----:B------:R-:W-:Y:S01]  /*6690*/  ISETP.NE.AND P0, PT, R40, RZ, PT ;  /* 0x000000ff2800720c */ /* 0x000fe20003f05270 */
[----:B--2---:R-:W-:-:S12]  /*66a0*/  FADD.FTZ R0, -R3, R0 ;  /* 0x0000000003007221 */ /* 0x004fd80000010100 */
[----:B0-----:R-:W-:Y:S05]  /*66b0*/  @P0 BRA `(.L_x_17) ;  /* 0xffffffd4006c0947 */ /* 0x001fea000383ffff */
[----:B------:R1:W5:Y:S04]  /*66c0*/  LDL.128 R136, [R1] ;  /* 0x0000000001887983 */ /* 0x0003680000100c00 */
[----:B------:R1:W5:Y:S04]  /*66d0*/  LDL.128 R132, [R1+0x10] ;  /* 0x0000100001847983 */ /* 0x0003680000100c00 */
        /* <DEDUP_REMOVED lines=29> */
[----:B------:R1:W5:Y:S02]  /*68b0*/  LDL.128 R4, [R1+0x1f0] ;  /* 0x0001f00001047983 */ /* 0x0003640000100c00 */
.L_x_16:
[----:B------:R-:W2:Y:S02]  /*68c0*/  MUFU.RCP R0, R0 ;  /* 0x0000000000007308 */ /* 0x000ea40000001000 */
[C---:B--2--5:R-:W-:Y:S01]  /*68d0*/  FMUL.FTZ R125, R0.reuse, R132 ;  /* 0x00000084007d7220 */ /* 0x064fe20000410000 */
[C---:B------:R-:W-:Y:S01]  /*68e0*/  FMUL.FTZ R124, R0.reuse, R133 ;  /* 0x00000085007c7220 */ /* 0x040fe20000410000 */
[C---:B------:R-:W-:Y:S01]  /*68f0*/  FMUL.FTZ R3, R0.reuse, R134 ;  /* 0x0000008600037220 */ /* 0x040fe20000410000 */
[C---:B------:R-:W-:Y:S01]  /*6900*/  FMUL.FTZ R2, R0.reuse, R135 ;  /* 0x0000008700027220 */ /* 0x040fe20000410000 */
[C---:B0-----:R-:W-:Y:S01]  /*6910*/  FMUL.FTZ R120, R0.reuse, R120 ;  /* 0x0000007800787220 */ /* 0x041fe20000410000 */
[C---:B------:R-:W-:Y:S01]  /*6920*/  FMUL.FTZ R121, R0.reuse, R121 ;  /* 0x0000007900797220 */ /* 0x040fe20000410000 */
        /* <DEDUP_REMOVED lines=121> */
[----:B------:R-:W-:Y:S01]  /*70c0*/  FMUL.FTZ R7, R0, R7 ;  /* 0x0000000700077220 */ /* 0x000fe20000410000 */
[----:B------:R-:W-:-:S02]  /*70d0*/  F2FP.F16.F32.PACK_AB R120, R121, R120 ;  /* 0x000000787978723e */ /* 0x000fc400000000ff */
[----:B------:R-:W-:Y:S02]  /*70e0*/  F2FP.F16.F32.PACK_AB R112, R113, R112 ;  /* 0x000000707170723e */ /* 0x000fe400000000ff */
[----:B------:R-:W-:Y:S02]  /*70f0*/  F2FP.F16.F32.PACK_AB R104, R105, R104 ;  /* 0x000000686968723e */ /* 0x000fe400000000ff */
[----:B------:R-:W-:Y:S02]  /*7100*/  F2FP.F16.F32.PACK_AB R96, R97, R96 ;  /* 0x000000606160723e */ /* 0x000fe400000000ff */
[----:B------:R-:W-:Y:S02]  /*7110*/  F2FP.F16.F32.PACK_AB R88, R89, R88 ;  /* 0x000000585958723e */ /* 0x000fe400000000ff */
[----:B------:R-:W-:Y:S02]  /*7120*/  F2FP.F16.F32.PACK_AB R80, R81, R80 ;  /* 0x000000505150723e */ /* 0x000fe400000000ff */
        /* <DEDUP_REMOVED lines=29> */
[----:B------:R-:W-:Y:S01]  /*7300*/  F2FP.F16.F32.PACK_AB R123, R119, R118 ;  /* 0x00000076777b723e */ /* 0x000fe200000000ff */
[----:B------:R-:W-:Y:S01]  /*7310*/  STG.E.128 desc[UR4][R130.64], R8 ;  /* 0x0000000882007986 */ /* 0x000fe2000c101d04 */
[----:B------:R-:W-:-:S02]  /*7320*/  F2FP.F16.F32.PACK_AB R114, R109, R108 ;  /* 0x0000006c6d72723e */ /* 0x000fc400000000ff */
[----:B------:R-:W-:Y:S01]  /*7330*/  F2FP.F16.F32.PACK_AB R115, R111, R110 ;  /* 0x0000006e6f73723e */ /* 0x000fe200000000ff */
[----:B------:R-:W-:Y:S01]  /*7340*/  STG.E.128 desc[UR4][R130.64+0x10], R120 ;  /* 0x0000107882007986 */ /* 0x000fe2000c101d04 */
[----:B------:R-:W-:Y:S02]  /*7350*/  F2FP.F16.F32.PACK_AB R106, R101, R100 ;  /* 0x00000064656a723e */ /* 0x000fe400000000ff */
[----:B------:R-:W-:Y:S01]  /*7360*/  F2FP.F16.F32.PACK_AB R107, R103, R102 ;  /* 0x00000066676b723e */ /* 0x000fe200000000ff */
[----:B------:R-:W-:Y:S01]  /*7370*/  STG.E.128 desc[UR4][R130.64+0x20], R112 ;  /* 0x0000207082007986 */ /* 0x000fe2000c101d04 */
        /* <DEDUP_REMOVED lines=35> */
[----:B------:R-:W-:Y:S04]  /*75b0*/  STG.E.128 desc[UR4][R130.64+0xe0], R16 ;  /* 0x0000e01082007986 */ /* 0x000fe8000c101d04 */
[----:B------:R-:W-:Y:S01]  /*75c0*/  STG.E.128 desc[UR4][R130.64+0xf0], R132 ;  /* 0x0000f08482007986 */ /* 0x000fe2000c101d04 */
[----:B------:R-:W-:Y:S05]  /*75d0*/  EXIT ;  /* 0x000000000000794d */ /* 0x000fea0003800000 */
.L_x_18:
        /* <DEDUP_REMOVED lines=10> */
.L_x_49:


//--------------------- .text._Z25softmax4_topk_norm_kernelP6__halfii --------------------------
	.section	.text._Z25softmax4_topk_norm_kernelP6__halfii,"ax",@progbits
	.align	128
        .global         _Z25softmax4_topk_norm_kernelP6__halfii
        .type           _Z25softmax4_topk_norm_kernelP6__halfii,@function
        .size           _Z25softmax4_topk_norm_kernelP6__halfii,(.L_x_50 - _Z25softmax4_topk_norm_kernelP6__halfii)
        .other          _Z25softmax4_topk_norm_kernelP6__halfii,@"STO_CUDA_ENTRY STV_DEFAULT"
_Z25softmax4_topk_norm_kernelP6__halfii:
.text._Z25softmax4_topk_norm_kernelP6__halfii:
[----:B------:R-:W-:Y:S01]  /*0000*/  LDC R1, c[0x0][0x37c] ;  /* 0x0000df00ff017b82 */ /* 0x000fe20000000800 */
[----:B------:R-:W0:Y:S01]  /*0010*/  S2R R0, SR_CTAID.Y ;  /* 0x0000000000007919 */ /* 0x000e220000002600 */
[----:B------:R-:W1:Y:S01]  /*0020*/  LDCU UR4, c[0x0][0x388] ;  /* 0x00007100ff0477ac */ /* 0x000e620008000800 */
[----:B------:R-:W0:Y:S02]  /*0030*/  S2R R3, SR_TID.X ;  /* 0x0000000000037919 */ /* 0x000e240000002100 */
[----:B0-----:R-:W-:-:S05]  /*0040*/  IMAD R0, R0, 0x20, R3 ;  /* 0x0000002000007824 */ /* 0x001fca00078e0203 */
[----:B-1----:R-:W-:-:S13]  /*0050*/  ISETP.GE.AND P0, PT, R0, UR4, PT ;  /* 0x0000000400007c0c */ /* 0x002fda000bf06270 */
[----:B------:R-:W-:Y:S05]  /*0060*/  @P0 EXIT ;  /* 0x000000000000094d */ /* 0x000fea0003800000 */
[----:B------:R-:W0:Y:S01]  /*0070*/  LDC.64 R2, c[0x0][0x380] ;  /* 0x0000e000ff027b82 */ /* 0x000e220000000a00 */
[----:B------:R-:W1:Y:S01]  /*0080*/  LDCU.64 UR8, c[0x0][0x358] ;  /* 0x00006b00ff0877ac */ /* 0x000e620008000a00 */
[----:B------:R-:W-:Y:S01]  /*0090*/  IMAD.SHL.U32 R5, R0, 0x4, RZ ;  /* 0x0000000400057824 */ /* 0x000fe200078e00ff */
[----:B------:R-:W2:Y:S03]  /*00a0*/  LDCU UR4, c[0x0][0x38c] ;  /* 0x00007180ff0477ac */ /* 0x000ea60008000800 */
[----:B0-----:R-:W-:-:S05]  /*00b0*/  IMAD.WIDE.U32 R2, R5, 0x2, R2 ;  /* 0x0000000205027825 */ /* 0x001fca00078e0002 */
[----:B-1----:R-:W3:Y:S01]  /*00c0*/  LDG.E.64 R4, desc[UR8][R2.64] ;  /* 0x0000000802047981 */ /* 0x002ee2000c1e1b00 */
[----:B--2---:R-:W-:Y:S01]  /*00d0*/  UISETP.GT.AND UP0, UPT, UR4, 0x3, UPT ;  /* 0x000000030400788c */ /* 0x004fe2000bf04270 */
[--C-:B---3--:R-:W-:Y:S02]  /*00e0*/  HADD2.F32 R6, -RZ, R5.reuse.H0_H0 ;  /* 0x20000005ff067230 */ /* 0x108fe40000004100 */
[----:B------:R-:W-:Y:S02]  /*00f0*/  HADD2.F32 R7, -RZ, R5.H1_H1 ;  /* 0x30000005ff077230 */ /* 0x000fe40000004100 */
[--C-:B------:R-:W-:Y:S02]  /*0100*/  HADD2.F32 R0, -RZ, R4.reuse.H0_H0 ;  /* 0x20000004ff007230 */ /* 0x100fe40000004100 */
[----:B------:R-:W-:Y:S01]  /*0110*/  HADD2.F32 R5, -RZ, R4.H1_H1 ;  /* 0x30000004ff057230 */ /* 0x000fe20000004100 */
[----:B------:R-:W-:-:S04]  /*0120*/  FMNMX.FTZ R4, R6, R7, !PT ;  /* 0x0000000706047209 */ /* 0x000fc80007810000 */
[----:B------:R-:W-:-:S05]  /*0130*/  FMNMX3.FTZ R4, R0, R5, R4, !PT ;  /* 0x0000000500047276 */ /* 0x000fca0007810004 */
[--C-:B------:R-:W-:Y:S01]  /*0140*/  FADD.FTZ R0, R0, -R4.reuse ;  /* 0x8000000400007221 */ /* 0x100fe20000010000 */
[--C-:B------:R-:W-:Y:S01]  /*0150*/  FADD.FTZ R5, R5, -R4.reuse ;  /* 0x8000000405057221 */ /* 0x100fe20000010000 */
[--C-:B------:R-:W-:Y:S01]  /*0160*/  FADD.FTZ R6, R6, -R4.reuse ;  /* 0x8000000406067221 */ /* 0x100fe20000010000 */
[----:B------:R-:W-:Y:S01]  /*0170*/  FADD.FTZ R4, R7, -R4 ;  /* 0x8000000407047221 */ /* 0x000fe20000010000 */
[----:B------:R-:W-:Y:S01]  /*0180*/  FMUL.FTZ R0, R0, 1.4426950216293334961 ;  /* 0x3fb8aa3b00007820 */ /* 0x000fe20000410000 */
[----:B------:R-:W-:Y:S01]  /*0190*/  FMUL.FTZ R5, R5, 1.4426950216293334961 ;  /* 0x3fb8aa3b05057820 */ /* 0x000fe20000410000 */
[----:B------:R-:W-:Y:S01]  /*01a0*/  FMUL.FTZ R6, R6, 1.4426950216293334961 ;  /* 0x3fb8aa3b06067820 */ /* 0x000fe20000410000 */
[----:B------:R-:W-:-:S03]  /*01b0*/  FMUL.FTZ R8, R4, 1.4426950216293334961 ;  /* 0x3fb8aa3b04087820 */ /* 0x000fc60000410000 */
[----:B------:R-:W0:Y:S04]  /*01c0*/  MUFU.EX2 R0, R0 ;  /* 0x0000000000007308 */ /* 0x000e280000000800 */
[----:B------:R-:W1:Y:S04]  /*01d0*/  MUFU.EX2 R5, R5 ;  /* 0x0000000500057308 */ /* 0x000e680000000800 */
[----:B------:R-:W2:Y:S04]  /*01e0*/  MUFU.EX2 R7, R6 ;  /* 0x0000000600077308 */ /* 0x000ea80000000800 */
[----:B------:R-:W3:Y:S01]  /*01f0*/  MUFU.EX2 R9, R8 ;  /* 0x0000000800097308 */ /* 0x000ee20000000800 */
[----:B0-----:R-:W-:-:S04]  /*0200*/  FADD.FTZ R4, RZ, R0 ;  /* 0x00000000ff047221 */ /* 0x001fc80000010000 */
[----:B-1----:R-:W-:-:S04]  /*0210*/  FADD.FTZ R4, R4, R5 ;  /* 0x0000000504047221 */ /* 0x002fc80000010000 */
[----:B--2---:R-:W-:-:S04]  /*0220*/  FADD.FTZ R4, R4, R7 ;  /* 0x0000000704047221 */ /* 0x004fc80000010000 */
[----:B---3--:R-:W-:-:S04]  /*0230*/  FADD.FTZ R4, R4, R9 ;  /* 0x0000000904047221 */ /* 0x008fc80000010000 */
[----:B------:R-:W-:-:S06]  /*0240*/  FADD.FTZ R10, R4, 3.9999999756901161163e-08 ;  /* 0x332bcc77040a7421 */ /* 0x000fcc0000010000 */
[----:B------:R-:W0:Y:S02]  /*0250*/  MUFU.RCP R10, R10 ;  /* 0x0000000a000a7308 */ /* 0x000e240000001000 */
[-C--:B0-----:R-:W-:Y:S01]  /*0260*/  FFMA.FTZ R4, R5, R10.reuse, 9.9999999392252902908e-09 ;  /* 0x322bcc7705047423 */ /* 0x081fe2000001000a */
[-C--:B------:R-:W-:Y:S01]  /*0270*/  FFMA.FTZ R5, R7, R10.reuse, 9.9999999392252902908e-09 ;  /* 0x322bcc7707057423 */ /* 0x080fe2000001000a */
[-C--:B------:R-:W-:Y:S01]  /*0280*/  FFMA.FTZ R0, R0, R10.reuse, 9.9999999392252902908e-09 ;  /* 0x322bcc7700007423 */ /* 0x080fe2000001000a */
[----:B------:R-:W-:Y:S01]  /*0290*/  FFMA.FTZ R6, R9, R10, 9.9999999392252902908e-09 ;  /* 0x322bcc7709067423 */ /* 0x000fe2000001000a */
[----:B------:R-:W-:Y:S01]  /*02a0*/  IMAD.MOV.U32 R7, RZ, RZ, 0x3f800000 ;  /* 0x3f800000ff077424 */ /* 0x000fe200078e00ff */
[----:B------:R-:W-:Y:S06]  /*02b0*/  BRA.U UP0, `(.L_x_19) ;  /* 0x0000000900cc7547 */ /* 0x000fec000b800000 */
[----:B------:R-:W-:Y:S01]  /*02c0*/  UIADD3 UR4, UPT, UPT, -UR4, 0x4, URZ ;  /* 0x0000000404047890 */ /* 0x000fe2000fffe1ff */
[----:B------:R-:W-:-:S03]  /*02d0*/  IMAD.MOV.U32 R7, RZ, RZ, 0x3f800000 ;  /* 0x3f800000ff077424 */ /* 0x000fc600078e00ff */
[----:B------:R-:W-:Y:S02]  /*02e0*/  UISETP.GE.AND UP1, UPT, UR4, 0x4, UPT ;  /* 0x000000040400788c */ /* 0x000fe4000bf26270 */
[----:B------:R-:W-:-:S04]  /*02f0*/  UISETP.LT.AND UP0, UPT, UR4, 0x1, UPT ;  /* 0x000000010400788c */ /* 0x000fc8000bf01270 */
[----:B------:R-:W-:-:S04]  /*0300*/  USEL UR5, UR4, 0x1, !UP0 ;  /* 0x0000000104057887 */ /* 0x000fc8000c000000 */
[----:B------:R-:W-:-:S04]  /*0310*/  ULOP3.LUT UR6, UR5, 0x3, URZ, 0xc0, !UPT ;  /* 0x0000000305067892 */ /* 0x000fc8000f8ec0ff */
[----:B------:R-:W-:Y:S01]  /*0320*/  UISETP.NE.AND UP0, UPT, UR6, URZ, UPT ;  /* 0x000000ff0600728c */ /* 0x000fe2000bf05270 */
[----:B------:R-:W-:Y:S10]  /*0330*/  BRA.U !UP1, `(.L_x_20) ;  /* 0x0000000909187547 */ /* 0x000ff4000b800000 */
[----:B------:R-:W-:Y:S01]  /*0340*/  ULOP3.LUT UR5, UR5, 0x7ffffffc, URZ, 0xc0, !UPT ;  /* 0x7ffffffc05057892 */ /* 0x000fe2000f8ec0ff */
[----:B------:R-:W-:-:S03]  /*0350*/  IMAD.MOV.U32 R7, RZ, RZ, 0x3f800000 ;  /* 0x3f800000ff077424 */ /* 0x000fc600078e00ff */
[----:B------:R-:W-:-:S12]  /*0360*/  UIADD3 UR5, UPT, UPT, -UR5, URZ, URZ ;  /* 0x000000ff05057290 */ /* 0x000fd8000fffe1ff */
.L_x_21:
[C---:B------:R-:W-:Y:S01]  /*0370*/  FSETP.GT.FTZ.AND P1, PT, R0.reuse, RZ, PT ;  /* 0x000000ff0000720b */ /* 0x040fe20003f34000 */
[----:B------:R-:W-:Y:S01]  /*0380*/  UIADD3 UR5, UPT, UPT, UR5, 0x4, URZ ;  /* 0x0000000405057890 */ /* 0x000fe2000fffe0ff */
[----:B------:R-:W-:Y:S02]  /*0390*/  FSETP.GEU.FTZ.AND P0, PT, R0, 1, PT ;  /* 0x3f8000000000780b */ /* 0x000fe40003f1e000 */
[----:B------:R-:W-:Y:S01]  /*03a0*/  FSETP.GT.FTZ.AND P3, PT, R6, RZ, PT ;  /* 0x000000ff0600720b */ /* 0x000fe20003f74000 */
[----:B------:R-:W-:Y:S01]  /*03b0*/  UISETP.NE.AND UP1, UPT, UR5, URZ, UPT ;  /* 0x000000ff0500728c */ /* 0x000fe2000bf25270 */
[----:B------:R-:W-:Y:S02]  /*03c0*/  PLOP3.LUT P0, PT, P1, P0, PT, 0x8f, 0xf8 ;  /* 0x0000000000f8781c */ /* 0x000fe40000f01177 */
[----:B------:R-:W-:Y:S02]  /*03d0*/  FSETP.GT.FTZ.AND P1, PT, R4, RZ, PT ;  /* 0x000000ff0400720b */ /* 0x000fe40003f34000 */
[----:B------:R-:W-:-:S02]  /*03e0*/  FSEL R9, R0, 1, !P0 ;  /* 0x3f80000000097808 */ /* 0x000fc40004000000 */
[----:B------:R-:W-:Y:S02]  /*03f0*/  SEL R10, RZ, 0xffffffff, !P0 ;  /* 0xffffffffff0a7807 */ /* 0x000fe40004000000 */
[----:B------:R-:W-:-:S04]  /*0400*/  FSETP.GEU.FTZ.AND P2, PT, R4, R9, PT ;  /* 0x000000090400720b */ /* 0x000fc80003f5e000 */
[----:B------:R-:W-:Y:S02]  /*0410*/  PLOP3.LUT P1, PT, P1, P2, PT, 0x20, 0x2 ;  /* 0x000000000002781c */ /* 0x000fe40000f24470 */
[C---:B------:R-:W-:Y:S02]  /*0420*/  FSETP.GT.FTZ.AND P2, PT, R5.reuse, RZ, PT ;  /* 0x000000ff0500720b */ /* 0x040fe40003f54000 */
[----:B------:R-:W-:Y:S02]  /*0430*/  FSEL R8, R4, R9, P1 ;  /* 0x0000000904087208 */ /* 0x000fe40000800000 */
[----:B------:R-:W-:Y:S02]  /*0440*/  SEL R10, R10, 0x1, !P1 ;  /* 0x000000010a0a7807 */ /* 0x000fe40004800000 */
[----:B------:R-:W-:-:S04]  /*0450*/  FSETP.GEU.FTZ.AND P4, PT, R5, R8, PT ;  /* 0x000000080500720b */ /* 0x000fc80003f9e000 */
[----:B------:R-:W-:-:S04]  /*0460*/  PLOP3.LUT P2, PT, P2, P4, PT, 0x20, 0x2 ;  /* 0x000000000002781c */ /* 0x000fc80001748470 */
[----:B------:R-:W-:Y:S02]  /*0470*/  FSEL R9, R5, R8, P2 ;  /* 0x0000000805097208 */ /* 0x000fe40001000000 */
[----:B------:R-:W-:Y:S02]  /*0480*/  SEL R8, R10, 0x2, !P2 ;  /* 0x000000020a087807 */ /* 0x000fe40005000000 */
[----:B------:R-:W-:-:S04]  /*0490*/  FSETP.GEU.FTZ.AND P0, PT, R6, R9, PT ;  /* 0x000000090600720b */ /* 0x000fc80003f1e000 */
[----:B------:R-:W-:-:S05]  /*04a0*/  @P3 SEL R8, R8, 0x3, P0 ;  /* 0x0000000308083807 */ /* 0x000fca0000000000 */
[----:B------:R-:W-:-:S05]  /*04b0*/  IMAD.SHL.U32 R9, R8, 0x4, RZ ;  /* 0x0000000408097824 */ /* 0x000fca00078e00ff */
[C---:B------:R-:W-:Y:S02]  /*04c0*/  ISETP.EQ.AND P0, PT, R9.reuse, RZ, PT ;  /* 0x000000ff0900720c */ /* 0x040fe40003f02270 */
[C---:B------:R-:W-:Y:S02]  /*04d0*/  ISETP.EQ.AND P1, PT, R9.reuse, 0x4, PT ;  /* 0x000000040900780c */ /* 0x040fe40003f22270 */
[----:B------:R-:W-:-:S09]  /*04e0*/  ISETP.EQ.AND P2, PT, R9, 0x8, PT ;  /* 0x000000080900780c */ /* 0x000fd20003f42270 */
[----:B------:R-:W-:Y:S02]  /*04f0*/  @P0 IMAD.MOV.U32 R8, RZ, RZ, R0 ;  /* 0x000000ffff080224 */ /* 0x000fe400078e0000 */
[----:B------:R-:W-:Y:S02]  /*0500*/  @P0 IMAD.MOV.U32 R0, RZ, RZ, RZ ;  /* 0x000000ffff000224 */ /* 0x000fe400078e00ff */
[----:B------:R-:W-:Y:S02]  /*0510*/  @P1 IMAD.MOV.U32 R8, RZ, RZ, R4 ;  /* 0x000000ffff081224 */ /* 0x000fe400078e0004 */
[----:B------:R-:W-:Y:S01]  /*0520*/  @P1 IMAD.MOV.U32 R4, RZ, RZ, RZ ;  /* 0x000000ffff041224 */ /* 0x000fe200078e00ff */
[C---:B------:R-:W-:Y:S01]  /*0530*/  FSETP.GT.FTZ.AND P3, PT, R0.reuse, RZ, PT ;  /* 0x000000ff0000720b */ /* 0x040fe20003f74000 */
[----:B------:R-:W-:Y:S01]  /*0540*/  @P2 IMAD.MOV.U32 R8, RZ, RZ, R5 ;  /* 0x000000ffff082224 */ /* 0x000fe200078e0005 */
[----:B------:R-:W-:Y:S01]  /*0550*/  FSETP.GEU.FTZ.AND P0, PT, R0, 1, PT ;  /* 0x3f8000000000780b */ /* 0x000fe20003f1e000 */
[----:B------:R-:W-:Y:S01]  /*0560*/  @P2 IMAD.MOV.U32 R5, RZ, RZ, RZ ;  /* 0x000000ffff052224 */ /* 0x000fe200078e00ff */
[----:B------:R-:W-:-:S02]  /*0570*/  FSETP.GT.FTZ.AND P1, PT, R4, RZ, PT ;  /* 0x000000ff0400720b */ /* 0x000fc40003f34000 */
[----:B------:R-:W-:Y:S02]  /*0580*/  PLOP3.LUT P0, PT, P3, P0, PT, 0x8f, 0xf8 ;  /* 0x0000000000f8781c */ /* 0x000fe40001f01177 */
[----:B------:R-:W-:Y:S02]  /*0590*/  ISETP.EQ.AND P3, PT, R9, 0xc, PT ;  /* 0x0000000c0900780c */ /* 0x000fe40003f62270 */
[----:B------:R-:W-:Y:S02]  /*05a0*/  FSEL R9, R0, 1, !P0 ;  /* 0x3f80000000097808 */ /* 0x000fe40004000000 */
[----:B------:R-:W-:Y:S02]  /*05b0*/  FSETP.GT.FTZ.AND P2, PT, R5, RZ, PT ;  /* 0x000000ff0500720b */ /* 0x000fe40003f54000 */
[----:B------:R-:W-:Y:S02]  /*05c0*/  FSETP.GEU.FTZ.AND P4, PT, R4, R9, PT ;  /* 0x000000090400720b */ /* 0x000fe40003f9e000 */
[----:B------:R-:W-:-:S02]  /*05d0*/  SEL R11, RZ, 0xffffffff, !P0 ;  /* 0xffffffffff0b7807 */ /* 0x000fc40004000000 */
[----:B------:R-:W-:-:S03]  /*05e0*/  PLOP3.LUT P1, PT, P1, P4, PT, 0x20, 0x2 ;  /* 0x000000000002781c */ /* 0x000fc60000f28470 */
[----:B------:R-:W-:Y:S01]  /*05f0*/  @P3 IMAD.MOV.U32 R8, RZ, RZ, R6 ;  /* 0x000000ffff083224 */ /* 0x000fe200078e0006 */
[----:B------:R-:W-:Y:S01]  /*0600*/  FSEL R10, R4, R9, P1 ;  /* 0x00000009040a7208 */ /* 0x000fe20000800000 */
[----:B------:R-:W-:Y:S01]  /*0610*/  @P3 IMAD.MOV.U32 R6, RZ, RZ, RZ ;  /* 0x000000ffff063224 */ /* 0x000fe200078e00ff */
[----:B------:R-:W-:Y:S01]  /*0620*/  SEL R11, R11, 0x1, !P1 ;  /* 0x000000010b0b7807 */ /* 0x000fe20004800000 */
[----:B------:R-:W-:Y:S01]  /*0630*/  FADD.FTZ R7, R7, -R8 ;  /* 0x8000000807077221 */ /* 0x000fe20000010000 */
[----:B------:R-:W-:Y:S02]  /*0640*/  FSETP.GEU.FTZ.AND P3, PT, R5, R10, PT ;  /* 0x0000000a0500720b */ /* 0x000fe40003f7e000 */
[----:B------:R-:W-:Y:S02]  /*0650*/  FSETP.GT.FTZ.AND P0, PT, R6, RZ, PT ;  /* 0x000000ff0600720b */ /* 0x000fe40003f14000 */
        /* <DEDUP_REMOVED lines=72> */
[C---:B------:R-:W-:Y:S02]  /*0ae0*/  ISETP.EQ.AND P2, PT, R9.reuse, 0x8, PT ;  /* 0x000000080900780c */ /* 0x040fe40003f42270 */
[----:B------:R-:W-:-:S07]  /*0af0*/  ISETP.EQ.AND P3, PT, R9, 0xc, PT ;  /* 0x0000000c0900780c */ /* 0x000fce0003f62270 */
[----:B------:R-:W-:Y:S02]  /*0b00*/  @P0 IMAD.MOV.U32 R14, RZ, RZ, R0 ;  /* 0x000000ffff0e0224 */ /* 0x000fe400078e0000 */
[----:B------:R-:W-:Y:S02]  /*0b10*/  @P1 IMAD.MOV.U32 R14, RZ, RZ, R4 ;  /* 0x000000ffff0e1224 */ /* 0x000fe400078e0004 */
[----:B------:R-:W-:Y:S02]  /*0b20*/  @P2 IMAD.MOV.U32 R14, RZ, RZ, R5 ;  /* 0x000000ffff0e2224 */ /* 0x000fe400078e0005 */
[----:B------:R-:W-:Y:S02]  /*0b30*/  @P3 IMAD.MOV.U32 R14, RZ, RZ, R6 ;  /* 0x000000ffff0e3224 */ /* 0x000fe400078e0006 */
[----:B------:R-:W-:Y:S02]  /*0b40*/  @P0 IMAD.MOV.U32 R0, RZ, RZ, RZ ;  /* 0x000000ffff000224 */ /* 0x000fe400078e00ff */
[----:B------:R-:W-:Y:S01]  /*0b50*/  FADD.FTZ R7, R7, -R14 ;  /* 0x8000000e07077221 */ /* 0x000fe20000010000 */
[----:B------:R-:W-:-:S02]  /*0b60*/  @P1 IMAD.MOV.U32 R4, RZ, RZ, RZ ;  /* 0x000000ffff041224 */ /* 0x000fc400078e00ff */
[----:B------:R-:W-:Y:S02]  /*0b70*/  @P2 IMAD.MOV.U32 R5, RZ, RZ, RZ ;  /* 0x000000ffff052224 */ /* 0x000fe400078e00ff */
[----:B------:R-:W-:Y:S01]  /*0b80*/  @P3 IMAD.MOV.U32 R6, RZ, RZ, RZ ;  /* 0x000000ffff063224 */ /* 0x000fe200078e00ff */
[----:B------:R-:W-:Y:S06]  /*0b90*/  BRA.U UP1, `(.L_x_21) ;  /* 0xfffffff501f47547 */ /* 0x000fec000b83ffff */
.L_x_20:
[----:B------:R-:W-:Y:S05]  /*0ba0*/  BRA.U !UP0, `(.L_x_19) ;  /* 0x0000000108907547 */ /* 0x000fea000b800000 */
[----:B------:R-:W-:-:S12]  /*0bb0*/  UIADD3 UR6, UPT, UPT, -UR6, URZ, URZ ;  /* 0x000000ff06067290 */ /* 0x000fd8000fffe1ff */
.L_x_22:
        /* <DEDUP_REMOVED lines=35> */
.L_x_19:
[----:B------:R-:W0:Y:S01]  /*0df0*/  MUFU.RCP R7, R7 ;  /* 0x0000000700077308 */ /* 0x000e220000001000 */
[----:B------:R-:W-:Y:S01]  /*0e00*/  BAR.SYNC.DEFER_BLOCKING 0x0 ;  /* 0x0000000000007b1d */ /* 0x000fe20000010000 */
[C---:B0-----:R-:W-:Y:S01]  /*0e10*/  FMUL.FTZ R0, R7.reuse, R0 ;  /* 0x0000000007007220 */ /* 0x041fe20000410000 */
[C---:B------:R-:W-:Y:S01]  /*0e20*/  FMUL.FTZ R9, R7.reuse, R4 ;  /* 0x0000000407097220 */ /* 0x040fe20000410000 */
[C---:B------:R-:W-:Y:S01]  /*0e30*/  FMUL.FTZ R5, R7.reuse, R5 ;  /* 0x0000000507057220 */ /* 0x040fe20000410000 */
[----:B------:R-:W-:-:S03]  /*0e40*/  FMUL.FTZ R6, R7, R6 ;  /* 0x0000000607067220 */ /* 0x000fc60000410000 */
[----:B------:R-:W-:Y:S02]  /*0e50*/  F2FP.F16.F32.PACK_AB R4, R9, R0 ;  /* 0x000000000904723e */ /* 0x000fe400000000ff */
[----:B------:R-:W-:-:S05]  /*0e60*/  F2FP.F16.F32.PACK_AB R5, R6, R5 ;  /* 0x000000050605723e */ /* 0x000fca00000000ff */
[----:B------:R-:W-:Y:S01]  /*0e70*/  STG.E.64 desc[UR8][R2.64], R4 ;  /* 0x0000000402007986 */ /* 0x000fe2000c101b08 */
[----:B------:R-:W-:Y:S05]  /*0e80*/  EXIT ;  /* 0x000000000000794d */ /* 0x000fea0003800000 */
.L_x_23:
        /* <DEDUP_REMOVED lines=15> */
.L_x_50:


//--------------------- .text._Z25softmax8_topk_norm_kernelP6__halfii --------------------------
	.section	.text._Z25softmax8_topk_norm_kernelP6__halfii,"ax",@progbits
	.align	128
        .global         _Z25softmax8_topk_norm_kernelP6__halfii
        .type           _Z25softmax8_topk_norm_kernelP6__halfii,@function
        .size           _Z25softmax8_topk_norm_kernelP6__halfii,(.L_x_51 - _Z25softmax8_topk_norm_kernelP6__halfii)
        .other          _Z25softmax8_topk_norm_kernelP6__halfii,@"STO_CUDA_ENTRY STV_DEFAULT"
_Z25softmax8_topk_norm_kernelP6__halfii:
.text._Z25softmax8_topk_norm_kernelP6__halfii:
        /* <DEDUP_REMOVED lines=12> */
[----:B-1----:R-:W3:Y:S01]  /*00c0*/  LDG.E.128 R4, desc[UR8][R2.64] ;  /* 0x0000000802047981 */ /* 0x002ee2000c1e1d00 */
[----:B--2---:R-:W-:Y:S01]  /*00d0*/  UISETP.GT.AND UP0, UPT, UR4, 0x7, UPT ;  /* 0x000000070400788c */ /* 0x004fe2000bf04270 */
[----:B---3--:R-:W-:Y:S02]  /*00e0*/  HADD2.F32 R0, -RZ, R7.H0_H0 ;  /* 0x20000007ff007230 */ /* 0x008fe40000004100 */
[--C-:B------:R-:W-:Y:S02]  /*00f0*/  HADD2.F32 R9, -RZ, R5.reuse.H0_H0 ;  /* 0x20000005ff097230 */ /* 0x100fe40000004100 */
[----:B------:R-:W-:Y:S02]  /*0100*/  HADD2.F32 R10, -RZ, R5.H1_H1 ;  /* 0x30000005ff0a7230 */ /* 0x000fe40000004100 */
[----:B------:R-:W-:Y:S02]  /*0110*/  HADD2.F32 R7, -RZ, R7.H1_H1 ;  /* 0x30000007ff077230 */ /* 0x000fe40000004100 */
[----:B------:R-:W-:-:S02]  /*0120*/  HADD2.F32 R5, -RZ, R4.H0_H0 ;  /* 0x20000004ff057230 */ /* 0x000fc40000004100 */
[----:B------:R-:W-:Y:S01]  /*0130*/  HADD2.F32 R8, -RZ, R4.H1_H1 ;  /* 0x30000004ff087230 */ /* 0x000fe20000004100 */
[----:B------:R-:W-:Y:S01]  /*0140*/  FMNMX.FTZ R4, R9, R10, !PT ;  /* 0x0000000a09047209 */ /* 0x000fe20007810000 */
[--C-:B------:R-:W-:Y:S02]  /*0150*/  HADD2.F32 R11, -RZ, R6.reuse.H0_H0 ;  /* 0x20000006ff0b7230 */ /* 0x100fe40000004100 */
[----:B------:R-:W-:Y:S01]  /*0160*/  HADD2.F32 R12, -RZ, R6.H1_H1 ;  /* 0x30000006ff0c7230 */ /* 0x000fe20000004100 */
[----:B------:R-:W-:Y:S02]  /*0170*/  FMNMX.FTZ R6, R0, R7, !PT ;  /* 0x0000000700067209 */ /* 0x000fe40007810000 */
[----:B------:R-:W-:Y:S02]  /*0180*/  FMNMX3.FTZ R4, R5, R8, R4, !PT ;  /* 0x0000000805047276 */ /* 0x000fe40007810004 */
[----:B------:R-:W-:-:S04]  /*0190*/  FMNMX3.FTZ R13, R11, R12, R6, !PT ;  /* 0x0000000c0b0d7276 */ /* 0x000fc80007810006 */
[----:B------:R-:W-:-:S05]  /*01a0*/  FMNMX.FTZ R4, R4, R13, !PT ;  /* 0x0000000d04047209 */ /* 0x000fca0007810000 */
[--C-:B------:R-:W-:Y:S01]  /*01b0*/  FADD.FTZ R5, R5, -R4.reuse ;  /* 0x8000000405057221 */ /* 0x100fe20000010000 */
[--C-:B------:R-:W-:Y:S01]  /*01c0*/  FADD.FTZ R8, R8, -R4.reuse ;  /* 0x8000000408087221 */ /* 0x100fe20000010000 */
[--C-:B------:R-:W-:Y:S01]  /*01d0*/  FADD.FTZ R9, R9, -R4.reuse ;  /* 0x8000000409097221 */ /* 0x100fe20000010000 */
[--C-:B------:R-:W-:Y:S01]  /*01e0*/  FADD.FTZ R10, R10, -R4.reuse ;  /* 0x800000040a0a7221 */ /* 0x100fe20000010000 */
[----:B------:R-:W-:Y:S01]  /*01f0*/  FMUL.FTZ R5, R5, 1.4426950216293334961 ;  /* 0x3fb8aa3b05057820 */ /* 0x000fe20000410000 */
[----:B------:R-:W-:Y:S01]  /*0200*/  FMUL.FTZ R6, R8, 1.4426950216293334961 ;  /* 0x3fb8aa3b08067820 */ /* 0x000fe20000410000 */
[----:B------:R-:W-:Y:S01]  /*0210*/  FMUL.FTZ R8, R9, 1.4426950216293334961 ;  /* 0x3fb8aa3b09087820 */ /* 0x000fe20000410000 */
[----:B------:R-:W-:Y:S01]  /*0220*/  FMUL.FTZ R9, R10, 1.4426950216293334961 ;  /* 0x3fb8aa3b0a097820 */ /* 0x000fe20000410000 */
[--C-:B------:R-:W-:Y:S01]  /*0230*/  FADD.FTZ R11, R11, -R4.reuse ;  /* 0x800000040b0b7221 */ /* 0x100fe20000010000 */
[--C-:B------:R-:W-:Y:S01]  /*0240*/  FADD.FTZ R12, R12, -R4.reuse ;  /* 0x800000040c0c7221 */ /* 0x100fe20000010000 */
[----:B------:R-:W0:Y:S01]  /*0250*/  MUFU.EX2 R5, R5 ;  /* 0x0000000500057308 */ /* 0x000e220000000800 */
[--C-:B------:R-:W-:Y:S01]  /*0260*/  FADD.FTZ R13, R0, -R4.reuse ;  /* 0x80000004000d7221 */ /* 0x100fe20000010000 */
[----:B------:R-:W-:Y:S01]  /*0270*/  FMUL.FTZ R10, R11, 1.4426950216293334961 ;  /* 0x3fb8aa3b0b0a7820 */ /* 0x000fe20000410000 */
[----:B------:R-:W-:Y:S01]  /*0280*/  FMUL.FTZ R12, R12, 1.4426950216293334961 ;  /* 0x3fb8aa3b0c0c7820 */ /* 0x000fe20000410000 */
[----:B------:R-:W1:Y:S01]  /*0290*/  MUFU.EX2 R6, R6 ;  /* 0x0000000600067308 */ /* 0x000e620000000800 */
[----:B------:R-:W-:Y:S01]  /*02a0*/  FADD.FTZ R7, R7, -R4 ;  /* 0x8000000407077221 */ /* 0x000fe20000010000 */
[----:B------:R-:W-:-:S02]  /*02b0*/  FMUL.FTZ R13, R13, 1.4426950216293334961 ;  /* 0x3fb8aa3b0d0d7820 */ /* 0x000fc40000410000 */
[----:B------:R-:W2:Y:S04]  /*02c0*/  MUFU.EX2 R8, R8 ;  /* 0x0000000800087308 */ /* 0x000ea80000000800 */
[----:B------:R-:W3:Y:S01]  /*02d0*/  MUFU.EX2 R9, R9 ;  /* 0x0000000900097308 */ /* 0x000ee20000000800 */
[----:B0-----:R-:W-:-:S03]  /*02e0*/  FADD.FTZ R11, RZ, R5 ;  /* 0x00000005ff0b7221 */ /* 0x001fc60000010000 */
[----:B------:R-:W0:Y:S01]  /*02f0*/  MUFU.EX2 R0, R10 ;  /* 0x0000000a00007308 */ /* 0x000e220000000800 */
[----:B-1----:R-:W-:-:S03]  /*0300*/  FADD.FTZ R11, R11, R6 ;  /* 0x000000060b0b7221 */ /* 0x002fc60000010000 */
[----:B------:R-:W1:Y:S01]  /*0310*/  MUFU.EX2 R12, R12 ;  /* 0x0000000c000c7308 */ /* 0x000e620000000800 */
[----:B--2---:R-:W-:Y:S01]  /*0320*/  FADD.FTZ R4, R11, R8 ;  /* 0x000000080b047221 */ /* 0x004fe20000010000 */
[----:B------:R-:W-:Y:S02]  /*0330*/  FMUL.FTZ R11, R7, 1.4426950216293334961 ;  /* 0x3fb8aa3b070b7820 */ /* 0x000fe40000410000 */
[----:B------:R-:W2:Y:S01]  /*0340*/  MUFU.EX2 R14, R13 ;  /* 0x0000000d000e7308 */ /* 0x000ea20000000800 */
[----:B---3--:R-:W-:-:S03]  /*0350*/  FADD.FTZ R7, R4, R9 ;  /* 0x0000000904077221 */ /* 0x008fc60000010000 */
[----:B------:R3:W4:Y:S01]  /*0360*/  MUFU.EX2 R16, R11 ;  /* 0x0000000b00107308 */ /* 0x0007220000000800 */
[----:B0-----:R-:W-:-:S04]  /*0370*/  FADD.FTZ R7, R7, R0 ;  /* 0x0000000007077221 */ /* 0x001fc80000010000 */
[----:B-1----:R-:W-:Y:S01]  /*0380*/  FADD.FTZ R7, R7, R12 ;  /* 0x0000000c07077221 */ /* 0x002fe20000010000 */
[----:B---3--:R-:W-:-:S03]  /*0390*/  IMAD.MOV.U32 R11, RZ, RZ, 0x3f800000 ;  /* 0x3f800000ff0b7424 */ /* 0x008fc600078e00ff */
[----:B--2---:R-:W-:-:S04]  /*03a0*/  FADD.FTZ R7, R7, R14 ;  /* 0x0000000e07077221 */ /* 0x004fc80000010000 */
[----:B----4-:R-:W-:-:S04]  /*03b0*/  FADD.FTZ R7, R7, R16 ;  /* 0x0000001007077221 */ /* 0x010fc80000010000 */
[----:B------:R-:W-:-:S06]  /*03c0*/  FADD.FTZ R15, R7, 7.9999999513802322326e-08 ;  /* 0x33abcc77070f7421 */ /* 0x000fcc0000010000 */
[----:B------:R-:W0:Y:S02]  /*03d0*/  MUFU.RCP R15, R15 ;  /* 0x0000000f000f7308 */ /* 0x000e240000001000 */
[-C--:B0-----:R-:W-:Y:S01]  /*03e0*/  FFMA.FTZ R5, R5, R15.reuse, 9.9999999392252902908e-09 ;  /* 0x322bcc7705057423 */ /* 0x081fe2000001000f */
[-C--:B------:R-:W-:Y:S01]  /*03f0*/  FFMA.FTZ R6, R6, R15.reuse, 9.9999999392252902908e-09 ;  /* 0x322bcc7706067423 */ /* 0x080fe2000001000f */
[-C--:B------:R-:W-:Y:S01]  /*0400*/  FFMA.FTZ R8, R8, R15.reuse, 9.9999999392252902908e-09 ;  /* 0x322bcc7708087423 */ /* 0x080fe2000001000f */
[-C--:B------:R-:W-:Y:S01]  /*0410*/  FFMA.FTZ R9, R9, R15.reuse, 9.9999999392252902908e-09 ;  /* 0x322bcc7709097423 */ /* 0x080fe2000001000f */
[-C--:B------:R-:W-:Y:S01]  /*0420*/  FFMA.FTZ R0, R0, R15.reuse, 9.9999999392252902908e-09 ;  /* 0x322bcc7700007423 */ /* 0x080fe2000001000f */
[-C--:B------:R-:W-:Y:S01]  /*0430*/  FFMA.FTZ R4, R12, R15.reuse, 9.9999999392252902908e-09 ;  /* 0x322bcc770c047423 */ /* 0x080fe2000001000f */
[-C--:B------:R-:W-:Y:S01]  /*0440*/  FFMA.FTZ R7, R14, R15.reuse, 9.9999999392252902908e-09 ;  /* 0x322bcc770e077423 */ /* 0x080fe2000001000f */
[----:B------:R-:W-:Y:S01]  /*0450*/  FFMA.FTZ R10, R16, R15, 9.9999999392252902908e-09 ;  /* 0x322bcc77100a7423 */ /* 0x000fe2000001000f */
        /* <DEDUP_REMOVED lines=12> */
.L_x_26:
[C---:B------:R-:W-:Y:S01]  /*0520*/  FSETP.GT.FTZ.AND P1, PT, R5.reuse, RZ, PT ;  /* 0x000000ff0500720b */ /* 0x040fe20003f34000 */
[----:B------:R-:W-:Y:S01]  /*0530*/  UIADD3 UR5, UPT, UPT, UR5, 0x4, URZ ;  /* 0x0000000405057890 */ /* 0x000fe2000fffe0ff */
[----:B------:R-:W-:-:S03]  /*0540*/  FSETP.GEU.FTZ.AND P0, PT, R5, 1, PT ;  /* 0x3f8000000500780b */ /* 0x000fc60003f1e000 */
[----:B------:R-:W-:Y:S01]  /*0550*/  UISETP.NE.AND UP1, UPT, UR5, URZ, UPT ;  /* 0x000000ff0500728c */ /* 0x000fe2000bf25270 */
[----:B------:R-:W-:Y:S02]  /*0560*/  PLOP3.LUT P0, PT, P1, P0, PT, 0x8f, 0xf8 ;  /* 0x0000000000f8781c */ /* 0x000fe40000f01177 */
[C---:B------:R-:W-:Y:S02]  /*0570*/  FSETP.GT.FTZ.AND P1, PT, R6.reuse, RZ, PT ;  /* 0x000000ff0600720b */ /* 0x040fe40003f34000 */
[----:B------:R-:W-:Y:S02]  /*0580*/  FSEL R13, R5, 1, !P0 ;  /* 0x3f800000050d7808 */ /* 0x000fe40004000000 */
[----:B------:R-:W-:Y:S02]  /*0590*/  SEL R15, RZ, 0xffffffff, !P0 ;  /* 0xffffffffff0f7807 */ /* 0x000fe40004000000 */
[----:B------:R-:W-:-:S04]  /*05a0*/  FSETP.GEU.FTZ.AND P2, PT, R6, R13, PT ;  /* 0x0000000d0600720b */ /* 0x000fc80003f5e000 */
[----:B------:R-:W-:Y:S02]  /*05b0*/  PLOP3.LUT P1, PT, P1, P2, PT, 0x20, 0x2 ;  /* 0x000000000002781c */ /* 0x000fe40000f24470 */
[----:B------:R-:W-:Y:S02]  /*05c0*/  FSETP.GT.FTZ.AND P2, PT, R8, RZ, PT ;  /* 0x000000ff0800720b */ /* 0x000fe40003f54000 */
[----:B------:R-:W-:Y:S02]  /*05d0*/  FSEL R13, R6, R13, P1 ;  /* 0x0000000d060d7208 */ /* 0x000fe40000800000 */
[----:B------:R-:W-:Y:S02]  /*05e0*/  SEL R15, R15, 0x1, !P1 ;  /* 0x000000010f0f7807 */ /* 0x000fe40004800000 */
[----:B------:R-:W-:Y:S02]  /*05f0*/  FSETP.GEU.FTZ.AND P3, PT, R8, R13, PT ;  /* 0x0000000d0800720b */ /* 0x000fe40003f7e000 */
[----:B------:R-:W-:-:S02]  /*0600*/  FSETP.GT.FTZ.AND P1, PT, R7, RZ, PT ;  /* 0x000000ff0700720b */ /* 0x000fc40003f34000 */
[----:B------:R-:W-:Y:S02]  /*0610*/  PLOP3.LUT P2, PT, P2, P3, PT, 0x20, 0x2 ;  /* 0x000000000002781c */ /* 0x000fe40001746470 */
[----:B------:R-:W-:Y:S02]  /*0620*/  FSETP.GT.FTZ.AND P3, PT, R9, RZ, PT ;  /* 0x000000ff0900720b */ /* 0x000fe40003f74000 */
[----:B------:R-:W-:Y:S02]  /*0630*/  FSEL R12, R8, R13, P2 ;  /* 0x0000000d080c7208 */ /* 0x000fe40001000000 */
[----:B------:R-:W-:Y:S02]  /*0640*/  SEL R15, R15, 0x2, !P2 ;  /* 0x000000020f0f7807 */ /* 0x000fe40005000000 */
[----:B------:R-:W-:-:S04]  /*0650*/  FSETP.GEU.FTZ.AND P4, PT, R9, R12, PT ;  /* 0x0000000c0900720b */ /* 0x000fc80003f9e000 */
[----:B------:R-:W-:Y:S02]  /*0660*/  PLOP3.LUT P3, PT, P3, P4, PT, 0x20, 0x2 ;  /* 0x000000000002781c */ /* 0x000fe40001f68470 */
[C---:B------:R-:W-:Y:S02]  /*0670*/  FSETP.GT.FTZ.AND P4, PT, R0.reuse, RZ, PT ;  /* 0x000000ff0000720b */ /* 0x040fe40003f94000 */
        /* <DEDUP_REMOVED lines=9> */
[----:B------:R-:W-:-:S04]  /*0710*/  PLOP3.LUT P0, PT, P5, P0, PT, 0x20, 0x2 ;  /* 0x000000000002781c */ /* 0x000fc80002f00470 */
        /* <DEDUP_REMOVED lines=12> */
[C---:B------:R-:W-:Y:S02]  /*07e0*/  ISETP.EQ.AND P5, PT, R15.reuse, 0xc, PT ;  /* 0x0000000c0f00780c */ /* 0x040fe40003fa2270 */
[----:B------:R-:W-:-:S05]  /*07f0*/  ISETP.EQ.AND P4, PT, R15, 0x10, PT ;  /* 0x000000100f00780c */ /* 0x000fca0003f82270 */
[----:B------:R-:W-:Y:S02]  /*0800*/  @P0 IMAD.MOV.U32 R12, RZ, RZ, R5 ;  /* 0x000000ffff0c0224 */ /* 0x000fe400078e0005 */
[----:B------:R-:W-:Y:S02]  /*0810*/  @P0 IMAD.MOV.U32 R5, RZ, RZ, RZ ;  /* 0x000000ffff050224 */ /* 0x000fe400078e00ff */
[----:B------:R-:W-:Y:S02]  /*0820*/  @P2 IMAD.MOV.U32 R12, RZ, RZ, R6 ;  /* 0x000000ffff0c2224 */ /* 0x000fe400078e0006 */
[----:B------:R-:W-:Y:S01]  /*0830*/  @P2 IMAD.MOV.U32 R6, RZ, RZ, RZ ;  /* 0x000000ffff062224 */ /* 0x000fe200078e00ff */
[C---:B------:R-:W-:Y:S01]  /*0840*/  FSETP.GT.FTZ.AND P1, PT, R5.reuse, RZ, PT ;  /* 0x000000ff0500720b */ /* 0x040fe20003f34000 */
[----:B------:R-:W-:Y:S01]  /*0850*/  @P3 IMAD.MOV.U32 R12, RZ, RZ, R8 ;  /* 0x000000ffff0c3224 */ /* 0x000fe200078e0008 */
[----:B------:R-:W-:Y:S01]  /*0860*/  FSETP.GEU.FTZ.AND P0, PT, R5, 1, PT ;  /* 0x3f8000000500780b */ /* 0x000fe20003f1e000 */
[----:B------:R-:W-:-:S02]  /*0870*/  @P3 IMAD.MOV.U32 R8, RZ, RZ, RZ ;  /* 0x000000ffff083224 */ /* 0x000fc400078e00ff */
[----:B------:R-:W-:Y:S01]  /*0880*/  @P5 IMAD.MOV.U32 R12, RZ, RZ, R9 ;  /* 0x000000ffff0c5224 */ /* 0x000fe200078e0009 */
[----:B------:R-:W-:Y:S01]  /*0890*/  PLOP3.LUT P0, PT, P1, P0, PT, 0x8f, 0xf8 ;  /* 0x0000000000f8781c */ /* 0x000fe20000f01177 */
[----:B------:R-:W-:Y:S01]  /*08a0*/  @P5 IMAD.MOV.U32 R9, RZ, RZ, RZ ;  /* 0x000000ffff095224 */ /* 0x000fe200078e00ff */
[C---:B------:R-:W-:Y:S01]  /*08b0*/  FSETP.GT.FTZ.AND P1, PT, R6.reuse, RZ, PT ;  /* 0x000000ff0600720b */ /* 0x040fe20003f34000 */
[----:B------:R-:W-:Y:S01]  /*08c0*/  @P4 IMAD.MOV.U32 R12, RZ, RZ, R0 ;  /* 0x000000ffff0c4224 */ /* 0x000fe200078e0000 */
[----:B------:R-:W-:Y:S01]  /*08d0*/  FSEL R13, R5, 1, !P0 ;  /* 0x3f800000050d7808 */ /* 0x000fe20004000000 */
[----:B------:R-:W-:Y:S01]  /*08e0*/  @P4 IMAD.MOV.U32 R0, RZ, RZ, RZ ;  /* 0x000000ffff004224 */ /* 0x000fe200078e00ff */
[----:B------:R-:W-:Y:S02]  /*08f0*/  SEL R16, RZ, 0xffffffff, !P0 ;  /* 0xffffffffff107807 */ /* 0x000fe40004000000 */
[----:B------:R-:W-:Y:S02]  /*0900*/  FSETP.GEU.FTZ.AND P2, PT, R6, R13, PT ;  /* 0x0000000d0600720b */ /* 0x000fe40003f5e000 */
[----:B------:R-:W-:-:S02]  /*0910*/  FSETP.GT.FTZ.AND P4, PT, R0, RZ, PT ;  /* 0x000000ff0000720b */ /* 0x000fc40003f94000 */
[----:B------:R-:W-:Y:S02]  /*0920*/  PLOP3.LUT P1, PT, P1, P2, PT, 0x20, 0x2 ;  /* 0x000000000002781c */ /* 0x000fe40000f24470 */
[----:B------:R-:W-:Y:S02]  /*0930*/  FSETP.GT.FTZ.AND P2, PT, R8, RZ, PT ;  /* 0x000000ff0800720b */ /* 0x000fe40003f54000 */
[----:B------:R-:W-:Y:S02]  /*0940*/  FSEL R13, R6, R13, P1 ;  /* 0x0000000d060d7208 */ /* 0x000fe40000800000 */
[----:B------:R-:W-:Y:S02]  /*0950*/  ISETP.EQ.AND P0, PT, R15, 0x1c, PT ;  /* 0x0000001c0f00780c */ /* 0x000fe40003f02270 */
[----:B------:R-:W-:Y:S02]  /*0960*/  FSETP.GEU.FTZ.AND P3, PT, R8, R13, PT ;  /* 0x0000000d0800720b */ /* 0x000fe40003f7e000 */
[----:B------:R-:W-:-:S02]  /*0970*/  SEL R16, R16, 0x1, !P1 ;  /* 0x0000000110107807 */ /* 0x000fc40004800000 */
[----:B------:R-:W-:Y:S02]  /*0980*/  PLOP3.LUT P2, PT, P2, P3, PT, 0x20, 0x2 ;  /* 0x000000000002781c */ /* 0x000fe40001746470 */
[C---:B------:R-:W-:Y:S02]  /*0990*/  FSETP.GT.FTZ.AND P3, PT, R9.reuse, RZ, PT ;  /* 0x000000ff0900720b */ /* 0x040fe40003f74000 */
[----:B------:R-:W-:Y:S02]  /*09a0*/  FSEL R14, R8, R13, P2 ;  /* 0x0000000d080e7208 */ /* 0x000fe40001000000 */
[----:B------:R-:W-:Y:S02]  /*09b0*/  SEL R16, R16, 0x2, !P2 ;  /* 0x0000000210107807 */ /* 0x000fe40005000000 */
[----:B------:R-:W-:-:S04]  /*09c0*/  FSETP.GEU.FTZ.AND P5, PT, R9, R14, PT ;  /* 0x0000000e0900720b */ /* 0x000fc80003fbe000 */
[----:B------:R-:W-:Y:S02]  /*09d0*/  PLOP3.LUT P3, PT, P3, P5, PT, 0x20, 0x2 ;  /* 0x000000000002781c */ /* 0x000fe40001f6a470 */
[----:B------:R-:W-:Y:S02]  /*09e0*/  ISETP.EQ.AND P5, PT, R15, 0x14, PT ;  /* 0x000000140f00780c */ /* 0x000fe40003fa2270 */
[----:B------:R-:W-:Y:S02]  /*09f0*/  FSEL R13, R9, R14, P3 ;  /* 0x0000000e090d7208 */ /* 0x000fe40001800000 */
[----:B------:R-:W-:Y:S02]  /*0a00*/  SEL R16, R16, 0x3, !P3 ;  /* 0x0000000310107807 */ /* 0x000fe40005800000 */
[----:B------:R-:W-:-:S04]  /*0a10*/  FSETP.GEU.FTZ.AND P6, PT, R0, R13, PT ;  /* 0x0000000d0000720b */ /* 0x000fc80003fde000 */
[----:B------:R-:W-:-:S03]  /*0a20*/  PLOP3.LUT P4, PT, P4, P6, PT, 0x20, 0x2 ;  /* 0x000000000002781c */ /* 0x000fc6000278c470 */
[----:B------:R-:W-:Y:S01]  /*0a30*/  @P5 IMAD.MOV.U32 R12, RZ, RZ, R4 ;  /* 0x000000ffff0c5224 */ /* 0x000fe200078e0004 */
[----:B------:R-:W-:Y:S01]  /*0a40*/  FSEL R13, R0, R13, P4 ;  /* 0x0000000d000d7208 */ /* 0x000fe20002000000 */
[----:B------:R-:W-:Y:S01]  /*0a50*/  @P5 IMAD.MOV.U32 R4, RZ, RZ, RZ ;  /* 0x000000ffff045224 */ /* 0x000fe200078e00ff */
[----:B------:R-:W-:-:S04]  /*0a60*/  SEL R16, R16, 0x4, !P4 ;  /* 0x0000000410107807 */ /* 0x000fc80006000000 */
[C---:B------:R-:W-:Y:S02]  /*0a70*/  FSETP.GT.FTZ.AND P5, PT, R4.reuse, RZ, PT ;  /* 0x000000ff0400720b */ /* 0x040fe40003fb4000 */
[----:B------:R-:W-:-:S04]  /*0a80*/  FSETP.GEU.FTZ.AND P6, PT, R4, R13, PT ;  /* 0x0000000d0400720b */ /* 0x000fc80003fde000 */
[----:B------:R-:W-:Y:S02]  /*0a90*/  PLOP3.LUT P5, PT, P5, P6, PT, 0x20, 0x2 ;  /* 0x000000000002781c */ /* 0x000fe40002fac470 */
[----:B------:R-:W-:Y:S02]  /*0aa0*/  ISETP.EQ.AND P6, PT, R15, 0x18, PT ;  /* 0x000000180f00780c */ /* 0x000fe40003fc2270 */
[----:B------:R-:W-:Y:S02]  /*0ab0*/  FSEL R14, R4, R13, P5 ;  /* 0x0000000d040e7208 */ /* 0x000fe40002800000 */
[----:B------:R-:W-:-:S09]  /*0ac0*/  SEL R16, R16, 0x5, !P5 ;  /* 0x0000000510107807 */ /* 0x000fd20006800000 */
[----:B------:R-:W-:Y:S02]  /*0ad0*/  @P6 IMAD.MOV.U32 R12, RZ, RZ, R7 ;  /* 0x000000ffff0c6224 */ /* 0x000fe400078e0007 */
[----:B------:R-:W-:Y:S02]  /*0ae0*/  @P6 IMAD.MOV.U32 R7, RZ, RZ, RZ ;  /* 0x000000ffff076224 */ /* 0x000fe400078e00ff */
[----:B------:R-:W-:Y:S02]  /*0af0*/  @P0 IMAD.MOV.U32 R12, RZ, RZ, R10 ;  /* 0x000000ffff0c0224 */ /* 0x000fe400078e000a */
[----:B------:R-:W-:Y:S01]  /*0b00*/  @P0 IMAD.MOV.U32 R10, RZ, RZ, RZ ;  /* 0x000000ffff0a0224 */ /* 0x000fe200078e00ff */
[----:B------:R-:W-:Y:S01]  /*0b10*/  FSETP.GT.FTZ.AND P0, PT, R7, RZ, PT ;  /* 0x000000ff0700720b */ /* 0x000fe20003f14000 */
[----:B------:R-:W-:Y:S01]  /*0b20*/  FADD.FTZ R12, R11, -R12 ;  /* 0x8000000c0b0c7221 */ /* 0x000fe20000010000 */
[----:B------:R-:W-:Y:S02]  /*0b30*/  FSETP.GEU.FTZ.AND P1, PT, R7, R14, PT ;  /* 0x0000000e0700720b */ /* 0x000fe40003f3e000 */
[----:B------:R-:W-:-:S02]  /*0b40*/  FSETP.GT.FTZ.AND P2, PT, R10, RZ, PT ;  /* 0x000000ff0a00720b */ /* 0x000fc40003f54000 */
        /* <DEDUP_REMOVED lines=60> */
[C---:B------:R-:W-:Y:S01]  /*0f10*/  FSETP.GT.FTZ.AND P0, PT, R7.reuse, RZ, PT ;  /* 0x000000ff0700720b */ /* 0x040fe20003f14000 */
        /* <DEDUP_REMOVED lines=39> */
[----:B------:R-:W-:Y:S02]  /*1190*/  FSETP.GT.FTZ.AND P3, PT, R9, RZ, PT ;  /* 0x000000ff0900720b */ /* 0x000fe40003f74000 */
        /* <DEDUP_REMOVED lines=37> */
[C---:B------:R-:W-:Y:S02]  /*13f0*/  ISETP.EQ.AND P2, PT, R15.reuse, 0x10, PT ;  /* 0x000000100f00780c */ /* 0x040fe40003f42270 */
[----:B------:R-:W-:-:S02]  /*1400*/  ISETP.EQ.AND P1, PT, R15, 0x14, PT ;  /* 0x000000140f00780c */ /* 0x000fc40003f22270 */
[C---:B------:R-:W-:Y:S01]  /*1410*/  ISETP.EQ.AND P0, PT, R15.reuse, 0x18, PT ;  /* 0x000000180f00780c */ /* 0x040fe20003f02270 */
[----:B------:R-:W-:Y:S02]  /*1420*/  @P6 IMAD.MOV.U32 R16, RZ, RZ, R5 ;  /* 0x000000ffff106224 */ /* 0x000fe400078e0005 */
[----:B------:R-:W-:Y:S01]  /*1430*/  @P6 IMAD.MOV.U32 R5, RZ, RZ, RZ ;  /* 0x000000ffff056224 */ /* 0x000fe200078e00ff */
[----:B------:R-:W-:Y:S01]  /*1440*/  ISETP.EQ.AND P6, PT, R15, 0x1c, PT ;  /* 0x0000001c0f00780c */ /* 0x000fe20003fc2270 */
[----:B------:R-:W-:Y:S02]  /*1450*/  @P5 IMAD.MOV.U32 R16, RZ, RZ, R6 ;  /* 0x000000ffff105224 */ /* 0x000fe400078e0006 */
[----:B------:R-:W-:Y:S02]  /*1460*/  @P4 IMAD.MOV.U32 R16, RZ, RZ, R8 ;  /* 0x000000ffff104224 */ /* 0x000fe400078e0008 */
[----:B------:R-:W-:Y:S02]  /*1470*/  @P3 IMAD.MOV.U32 R16, RZ, RZ, R9 ;  /* 0x000000ffff103224 */ /* 0x000fe400078e0009 */
[----:B------:R-:W-:-:S02]  /*1480*/  @P2 IMAD.MOV.U32 R16, RZ, RZ, R0 ;  /* 0x000000ffff102224 */ /* 0x000fc400078e0000 */
[----:B------:R-:W-:Y:S02]  /*1490*/  @P1 IMAD.MOV.U32 R16, RZ, RZ, R4 ;  /* 0x000000ffff101224 */ /* 0x000fe400078e0004 */
[----:B------:R-:W-:Y:S02]  /*14a0*/  @P0 IMAD.MOV.U32 R16, RZ, RZ, R7 ;  /* 0x000000ffff100224 */ /* 0x000fe400078e0007 */
[----:B------:R-:W-:Y:S02]  /*14b0*/  @P6 IMAD.MOV.U32 R16, RZ, RZ, R10 ;  /* 0x000000ffff106224 */ /* 0x000fe400078e000a */
[----:B------:R-:W-:Y:S02]  /*14c0*/  @P5 IMAD.MOV.U32 R6, RZ, RZ, RZ ;  /* 0x000000ffff065224 */ /* 0x000fe400078e00ff */
[----:B------:R-:W-:Y:S01]  /*14d0*/  FADD.FTZ R11, R11, -R16 ;  /* 0x800000100b0b7221 */ /* 0x000fe20000010000 */
[----:B------:R-:W-:Y:S02]  /*14e0*/  @P4 IMAD.MOV.U32 R8, RZ, RZ, RZ ;  /* 0x000000ffff084224 */ /* 0x000fe400078e00ff */
[----:B------:R-:W-:-:S02]  /*14f0*/  @P3 IMAD.MOV.U32 R9, RZ, RZ, RZ ;  /* 0x000000ffff093224 */ /* 0x000fc400078e00ff */
[----:B------:R-:W-:Y:S02]  /*1500*/  @P2 IMAD.MOV.U32 R0, RZ, RZ, RZ ;  /* 0x000000ffff002224 */ /* 0x000fe400078e00ff */
[----:B------:R-:W-:Y:S02]  /*1510*/  @P1 IMAD.MOV.U32 R4, RZ, RZ, RZ ;  /* 0x000000ffff041224 */ /* 0x000fe400078e00ff */
[----:B------:R-:W-:Y:S02]  /*1520*/  @P0 IMAD.MOV.U32 R7, RZ, RZ, RZ ;  /* 0x000000ffff070224 */ /* 0x000fe400078e00ff */
[----:B------:R-:W-:Y:S01]  /*1530*/  @P6 IMAD.MOV.U32 R10, RZ, RZ, RZ ;  /* 0x000000ffff0a6224 */ /* 0x000fe200078e00ff */
[----:B------:R-:W-:Y:S06]  /*1540*/  BRA.U UP1, `(.L_x_26) ;  /* 0xffffffed01f47547 */ /* 0x000fec000b83ffff */
.L_x_25:
[----:B------:R-:W-:Y:S05]  /*1550*/  BRA.U !UP0, `(.L_x_24) ;  /* 0x0000000508107547 */ /* 0x000fea000b800000 */
[----:B------:R-:W-:-:S12]  /*1560*/  UIADD3 UR6, UPT, UPT, -UR6, URZ, URZ ;  /* 0x000000ff06067290 */ /* 0x000fd8000fffe1ff */
.L_x_27:
        /* <DEDUP_REMOVED lines=16> */
[C---:B------:R-:W-:Y:S02]  /*1670*/  FSETP.GT.FTZ.AND P3, PT, R9.reuse, RZ, PT ;  /* 0x000000ff0900720b */ /* 0x040fe40003f74000 */
[----:B------:R-:W-:Y:S02]  /*1680*/  FSEL R12, R8, R13, P2 ;  /* 0x0000000d080c7208 */ /* 0x000fe40001000000 */
[----:B------:R-:W-:Y:S02]  /*1690*/  SEL R14, R14, 0x2, !P2 ;  /* 0x000000020e0e7807 */ /* 0x000fe40005000000 */
        /* <DEDUP_REMOVED lines=48> */
.L_x_24:
[----:B------:R-:W0:Y:S01]  /*19a0*/  MUFU.RCP R11, R11 ;  /* 0x0000000b000b7308 */ /* 0x000e220000001000 */
[----:B------:R-:W-:Y:S01]  /*19b0*/  BAR.SYNC.DEFER_BLOCKING 0x0 ;  /* 0x0000000000007b1d */ /* 0x000fe20000010000 */
[C---:B0-----:R-:W-:Y:S01]  /*19c0*/  FMUL.FTZ R5, R11.reuse, R5 ;  /* 0x000000050b057220 */ /* 0x041fe20000410000 */
        /* <DEDUP_REMOVED lines=10> */
[----:B------:R-:W-:-:S05]  /*1a70*/  F2FP.F16.F32.PACK_AB R7, R10, R7 ;  /* 0x000000070a07723e */ /* 0x000fca00000000ff */
[----:B------:R-:W-:Y:S01]  /*1a80*/  STG.E.128 desc[UR8][R2.64], R4 ;  /* 0x0000000402007986 */ /* 0x000fe2000c101d08 */
[----:B------:R-:W-:Y:S05]  /*1a90*/  EXIT ;  /* 0x000000000000794d */ /* 0x000fea0003800000 */
.L_x_28:
        /* <DEDUP_REMOVED lines=14> */
.L_x_51:


//--------------------- .text._Z26softmax16_topk_norm_kernelP6__halfii --------------------------
	.section	.text._Z26softmax16_topk_norm_kernelP6__halfii,"ax",@progbits
	.align	128
        .global         _Z26softmax16_topk_norm_kernelP6__halfii
        .type           _Z26softmax16_topk_norm_kernelP6__halfii,@function
        .size           _Z26softmax16_topk_norm_kernelP6__halfii,(.L_x_52 - _Z26softmax16_topk_norm_kernelP6__halfii)
        .other          _Z26softmax16_topk_norm_kernelP6__halfii,@"STO_CUDA_ENTRY STV_DEFAULT"
_Z26softmax16_topk_norm_kernelP6__halfii:
.text._Z26softmax16_topk_norm_kernelP6__halfii:
        /* <DEDUP_REMOVED lines=12> */
[----:B-1----:R-:W3:Y:S04]  /*00c0*/  LDG.E.128 R8, desc[UR6][R2.64+0x10] ;  /* 0x0000100602087981 */ /* 0x002ee8000c1e1d00 */
[----:B------:R-:W4:Y:S01]  /*00d0*/  LDG.E.128 R4, desc[UR6][R2.64] ;  /* 0x0000000602047981 */ /* 0x000f22000c1e1d00 */
[----:B--2---:R-:W-:Y:S01]  /*00e0*/  UISETP.GT.AND UP0, UPT, UR4, 0xf, UPT ;  /* 0x0000000f0400788c */ /* 0x004fe2000bf04270 */
[----:B---3--:R-:W-:Y:S02]  /*00f0*/  HADD2.F32 R0, -RZ, R11.H0_H0 ;  /* 0x2000000bff007230 */ /* 0x008fe40000004100 */
[--C-:B------:R-:W-:Y:S02]  /*0100*/  HADD2.F32 R12, -RZ, R10.reuse.H0_H0 ;  /* 0x2000000aff0c7230 */ /* 0x100fe40000004100 */
[----:B------:R-:W-:-:S02]  /*0110*/  HADD2.F32 R13, -RZ, R10.H1_H1 ;  /* 0x3000000aff0d7230 */ /* 0x000fc40000004100 */
[----:B------:R-:W-:Y:S02]  /*0120*/  HADD2.F32 R11, -RZ, R11.H1_H1 ;  /* 0x3000000bff0b7230 */ /* 0x000fe40000004100 */
[--C-:B------:R-:W-:Y:S01]  /*0130*/  HADD2.F32 R10, -RZ, R8.reuse.H0_H0 ;  /* 0x20000008ff0a7230 */ /* 0x100fe20000004100 */
[----:B------:R-:W-:Y:S01]  /*0140*/  FMNMX.FTZ R20, R12, R13, !PT ;  /* 0x0000000d0c147209 */ /* 0x000fe20007810000 */
[----:B------:R-:W-:Y:S01]  /*0150*/  HADD2.F32 R15, -RZ, R8.H1_H1 ;  /* 0x30000008ff0f7230 */ /* 0x000fe20000004100 */
[----:B------:R-:W-:Y:S01]  /*0160*/  FMNMX.FTZ R22, R0, R11, !PT ;  /* 0x0000000b00167209 */ /* 0x000fe20007810000 */
[--C-:B----4-:R-:W-:Y:S02]  /*0170*/  HADD2.F32 R14, -RZ, R6.reuse.H0_H0 ;  /* 0x20000006ff0e7230 */ /* 0x110fe40000004100 */
[----:B------:R-:W-:Y:S02]  /*0180*/  HADD2.F32 R17, -RZ, R6.H1_H1 ;  /* 0x30000006ff117230 */ /* 0x000fe40000004100 */
[----:B------:R-:W-:-:S02]  /*0190*/  HADD2.F32 R8, -RZ, R9.H0_H0 ;  /* 0x20000009ff087230 */ /* 0x000fc40000004100 */
[----:B------:R-:W-:Y:S01]  /*01a0*/  HADD2.F32 R6, -RZ, R7.H0_H0 ;  /* 0x20000007ff067230 */ /* 0x000fe20000004100 */
[----:B------:R-:W-:Y:S01]  /*01b0*/  FMNMX3.FTZ R20, R14, R17, R20, !PT ;  /* 0x000000110e147276 */ /* 0x000fe20007810014 */
[----:B------:R-:W-:Y:S02]  /*01c0*/  HADD2.F32 R9, -RZ, R9.H1_H1 ;  /* 0x30000009ff097230 */ /* 0x000fe40000004100 */
[----:B------:R-:W-:Y:S02]  /*01d0*/  HADD2.F32 R7, -RZ, R7.H1_H1 ;  /* 0x30000007ff077230 */ /* 0x000fe40000004100 */
[--C-:B------:R-:W-:Y:S02]  /*01e0*/  HADD2.F32 R19, -RZ, R4.reuse.H0_H0 ;  /* 0x20000004ff137230 */ /* 0x100fe40000004100 */
[----:B------:R-:W-:Y:S01]  /*01f0*/  HADD2.F32 R16, -RZ, R4.H1_H1 ;  /* 0x30000004ff107230 */ /* 0x000fe20000004100 */
[----:B------:R-:W-:Y:S01]  /*0200*/  FMNMX.FTZ R4, R10, R15, !PT ;  /* 0x0000000f0a047209 */ /* 0x000fe20007810000 */
[--C-:B------:R-:W-:Y:S01]  /*0210*/  HADD2.F32 R21, -RZ, R5.reuse.H0_H0 ;  /* 0x20000005ff157230 */ /* 0x100fe20000004100 */
[----:B------:R-:W-:Y:S01]  /*0220*/  FMNMX3.FTZ R23, R6, R7, R22, !PT ;  /* 0x0000000706177276 */ /* 0x000fe20007810016 */
[----:B------:R-:W-:Y:S01]  /*0230*/  HADD2.F32 R18, -RZ, R5.H1_H1 ;  /* 0x30000005ff127230 */ /* 0x000fe20000004100 */
[----:B------:R-:W-:-:S02]  /*0240*/  FMNMX.FTZ R5, R8, R9, !PT ;  /* 0x0000000908057209 */ /* 0x000fc40007810000 */
[----:B------:R-:W-:Y:S02]  /*0250*/  FMNMX3.FTZ R4, R19, R16, R4, !PT ;  /* 0x0000001013047276 */ /* 0x000fe40007810004 */
[----:B------:R-:W-:Y:S02]  /*0260*/  FMNMX3.FTZ R5, R21, R18, R5, !PT ;  /* 0x0000001215057276 */ /* 0x000fe40007810005 */
[----:B------:R-:W-:-:S04]  /*0270*/  FMNMX.FTZ R20, R20, R23, !PT ;  /* 0x0000001714147209 */ /* 0x000fc80007810000 */
[----:B------:R-:W-:-:S05]  /*0280*/  FMNMX3.FTZ R4, R4, R5, R20, !PT ;  /* 0x0000000504047276 */ /* 0x000fca0007810014 */
        /* <DEDUP_REMOVED lines=8> */
[----:B------:R-:W-:Y:S01]  /*0310*/  FMUL.FTZ R20, R18, 1.4426950216293334961 ;  /* 0x3fb8aa3b12147820 */ /* 0x000fe20000410000 */
[--C-:B------:R-:W-:Y:S01]  /*0320*/  FADD.FTZ R22, R17, -R4.reuse ;  /* 0x8000000411167221 */ /* 0x100fe20000010000 */
[----:B------:R-:W0:Y:S01]  /*0330*/  MUFU.EX2 R5, R5 ;  /* 0x0000000500057308 */ /* 0x000e220000000800 */
[----:B------:R-:W-:Y:S01]  /*0340*/  FMUL.FTZ R18, R19, 1.4426950216293334961 ;  /* 0x3fb8aa3b13127820 */ /* 0x000fe20000410000 */
[--C-:B------:R-:W-:Y:S01]  /*0350*/  FADD.FTZ R6, R6, -R4.reuse ;  /* 0x8000000406067221 */ /* 0x100fe20000010000 */
[----:B------:R-:W-:Y:S01]  /*0360*/  FMUL.FTZ R22, R22, 1.4426950216293334961 ;  /* 0x3fb8aa3b16167820 */ /* 0x000fe20000410000 */
[----:B------:R-:W1:Y:S01]  /*0370*/  MUFU.EX2 R16, R16 ;  /* 0x0000001000107308 */ /* 0x000e620000000800 */
[--C-:B------:R-:W-:Y:S01]  /*0380*/  FADD.FTZ R24, R7, -R4.reuse ;  /* 0x8000000407187221 */ /* 0x100fe20000010000 */
[----:B------:R-:W-:Y:S01]  /*0390*/  FMUL.FTZ R23, R6, 1.4426950216293334961 ;  /* 0x3fb8aa3b06177820 */ /* 0x000fe20000410000 */
[--C-:B------:R-:W-:Y:S01]  /*03a0*/  FADD.FTZ R10, R10, -R4.reuse ;  /* 0x800000040a0a7221 */ /* 0x100fe20000010000 */
[----:B------:R-:W2:Y:S01]  /*03b0*/  MUFU.EX2 R14, R21 ;  /* 0x00000015000e7308 */ /* 0x000ea20000000800 */
[----:B------:R-:W-:Y:S01]  /*03c0*/  FMUL.FTZ R24, R24, 1.4426950216293334961 ;  /* 0x3fb8aa3b18187820 */ /* 0x000fe20000410000 */
[--C-:B------:R-:W-:Y:S01]  /*03d0*/  FADD.FTZ R15, R15, -R4.reuse ;  /* 0x800000040f0f7221 */ /* 0x100fe20000010000 */
[----:B------:R-:W-:Y:S01]  /*03e0*/  FMUL.FTZ R25, R10, 1.4426950216293334961 ;  /* 0x3fb8aa3b0a197820 */ /* 0x000fe20000410000 */
[----:B------:R3:W4:Y:S01]  /*03f0*/  MUFU.EX2 R17, R20 ;  /* 0x0000001400117308 */ /* 0x0007220000000800 */
[--C-:B------:R-:W-:Y:S01]  /*0400*/  FADD.FTZ R8, R8, -R4.reuse ;  /* 0x8000000408087221 */ /* 0x100fe20000010000 */
[----:B0-----:R-:W-:Y:S01]  /*0410*/  FADD.FTZ R19, RZ, R5 ;  /* 0x00000005ff137221 */ /* 0x001fe20000010000 */
[----:B------:R-:W-:Y:S01]  /*0420*/  FMUL.FTZ R10, R15, 1.4426950216293334961 ;  /* 0x3fb8aa3b0f0a7820 */ /* 0x000fe20000410000 */
[----:B------:R-:W0:Y:S01]  /*0430*/  MUFU.EX2 R18, R18 ;  /* 0x0000001200127308 */ /* 0x000e220000000800 */
[----:B------:R-:W-:Y:S01]  /*0440*/  FADD.FTZ R9, R9, -R4 ;  /* 0x8000000409097221 */ /* 0x000fe20000010000 */
[----:B-1----:R-:W-:Y:S01]  /*0450*/  FADD.FTZ R7, R19, R16 ;  /* 0x0000001013077221 */ /* 0x002fe20000010000 */
[----:B------:R-:W-:Y:S01]  /*0460*/  FMUL.FTZ R8, R8, 1.4426950216293334961 ;  /* 0x3fb8aa3b08087820 */ /* 0x000fe20000410000 */
[----:B------:R-:W1:Y:S01]  /*0470*/  MUFU.EX2 R19, R22 ;  /* 0x0000001600137308 */ /* 0x000e620000000800 */
[----:B------:R-:W-:Y:S01]  /*0480*/  FADD.FTZ R15, R12, -R4 ;  /* 0x800000040c0f7221 */ /* 0x000fe20000010000 */
[----:B--2---:R-:W-:Y:S01]  /*0490*/  FADD.FTZ R6, R7, R14 ;  /* 0x0000000e07067221 */ /* 0x004fe20000010000 */
[----:B------:R-:W-:Y:S01]  /*04a0*/  FMUL.FTZ R9, R9, 1.4426950216293334961 ;  /* 0x3fb8aa3b09097820 */ /* 0x000fe20000410000 */
[----:B------:R-:W2:Y:S01]  /*04b0*/  MUFU.EX2 R23, R23 ;  /* 0x0000001700177308 */ /* 0x000ea20000000800 */
[--C-:B---3--:R-:W-:Y:S01]  /*04c0*/  FADD.FTZ R20, R13, -R4.reuse ;  /* 0x800000040d147221 */ /* 0x108fe20000010000 */
[----:B----4-:R-:W-:Y:S01]  /*04d0*/  FADD.FTZ R7, R6, R17 ;  /* 0x0000001106077221 */ /* 0x010fe20000010000 */
        /* <DEDUP_REMOVED lines=9> */
[----:B------:R-:W1:Y:S02]  /*0570*/  MUFU.EX2 R10, R10 ;  /* 0x0000000a000a7308 */ /* 0x000e640000000800 */
[----:B--2---:R-:W-:Y:S01]  /*0580*/  FADD.FTZ R7, R6, R23 ;  /* 0x0000001706077221 */ /* 0x004fe20000010000 */
[----:B------:R-:W-:Y:S01]  /*0590*/  FMUL.FTZ R11, R11, 1.4426950216293334961 ;  /* 0x3fb8aa3b0b0b7820 */ /* 0x000fe20000410000 */
[----:B------:R-:W2:Y:S02]  /*05a0*/  MUFU.EX2 R12, R8 ;  /* 0x00000008000c7308 */ /* 0x000ea40000000800 */
[----:B---3--:R-:W-:-:S02]  /*05b0*/  FADD.FTZ R6, R7, R24 ;  /* 0x0000001807067221 */ /* 0x008fc40000010000 */
[----:B------:R-:W3:Y:S02]  /*05c0*/  MUFU.EX2 R13, R9 ;  /* 0x00000009000d7308 */ /* 0x000ee40000000800 */
[----:B0-----:R-:W-:Y:S02]  /*05d0*/  FADD.FTZ R7, R6, R25 ;  /* 0x0000001906077221 */ /* 0x001fe40000010000 */
[----:B------:R-:W0:Y:S02]  /*05e0*/  MUFU.EX2 R0, R15 ;  /* 0x0000000f00007308 */ /* 0x000e240000000800 */
[----:B-1----:R-:W-:Y:S02]  /*05f0*/  FADD.FTZ R7, R7, R10 ;  /* 0x0000000a07077221 */ /* 0x002fe40000010000 */
[----:B------:R-:W1:Y:S02]  /*0600*/  MUFU.EX2 R20, R20 ;  /* 0x0000001400147308 */ /* 0x000e640000000800 */
[----:B--2---:R-:W-:-:S02]  /*0610*/  FADD.FTZ R4, R7, R12 ;  /* 0x0000000c07047221 */ /* 0x004fc40000010000 */
[----:B------:R-:W2:Y:S02]  /*0620*/  MUFU.EX2 R21, R21 ;  /* 0x0000001500157308 */ /* 0x000ea40000000800 */
[----:B---3--:R-:W-:Y:S02]  /*0630*/  FADD.FTZ R7, R4, R13 ;  /* 0x0000000d04077221 */ /* 0x008fe40000010000 */
[----:B------:R-:W3:Y:S02]  /*0640*/  MUFU.EX2 R22, R11 ;  /* 0x0000000b00167308 */ /* 0x000ee40000000800 */
[----:B0-----:R-:W-:-:S04]  /*0650*/  FADD.FTZ R7, R7, R0 ;  /* 0x0000000007077221 */ /* 0x001fc80000010000 */
[----:B-1----:R-:W-:-:S04]  /*0660*/  FADD.FTZ R4, R7, R20 ;  /* 0x0000001407047221 */ /* 0x002fc80000010000 */
[----:B--2---:R-:W-:-:S04]  /*0670*/  FADD.FTZ R7, R4, R21 ;  /* 0x0000001504077221 */ /* 0x004fc80000010000 */
[----:B---3--:R-:W-:-:S04]  /*0680*/  FADD.FTZ R7, R7, R22 ;  /* 0x0000001607077221 */ /* 0x008fc80000010000 */
[----:B------:R-:W-:-:S06]  /*0690*/  FADD.FTZ R15, R7, 1.5999999902760464465e-07 ;  /* 0x342bcc77070f7421 */ /* 0x000fcc0000010000 */
        /* <DEDUP_REMOVED lines=17> */
[----:B------:R-:W-:Y:S01]  /*07b0*/  IMAD.MOV.U32 R0, RZ, RZ, 0x3f800000 ;  /* 0x3f800000ff007424 */ /* 0x000fe200078e00ff */
[----:B------:R-:W-:Y:S06]  /*07c0*/  BRA.U UP0, `(.L_x_29) ;  /* 0x0000001d00247547 */ /* 0x000fec000b800000 */
[----:B------:R-:W-:Y:S01]  /*07d0*/  UIADD3 UR4, UPT, UPT, -UR4, 0x10, URZ ;  /* 0x0000001004047890 */ /* 0x000fe2000fffe1ff */
[----:B------:R-:W-:Y:S02]  /*07e0*/  IMAD.MOV.U32 R10, RZ, RZ, R4 ;  /* 0x000000ffff0a7224 */ /* 0x000fe400078e0004 */
[----:B------:R-:W-:Y:S01]  /*07f0*/  IMAD.MOV.U32 R11, RZ, RZ, R5 ;  /* 0x000000ffff0b7224 */ /* 0x000fe200078e0005 */
[----:B------:R-:W-:Y:S01]  /*0800*/  UISETP.LT.AND UP0, UPT, UR4, 0x1, UPT ;  /* 0x000000010400788c */ /* 0x000fe2000bf01270 */
[----:B------:R-:W-:Y:S02]  /*0810*/  IMAD.MOV.U32 R12, RZ, RZ, R6 ;  /* 0x000000ffff0c7224 */ /* 0x000fe400078e0006 */
[----:B------:R-:W-:Y:S01]  /*0820*/  IMAD.MOV.U32 R13, RZ, RZ, R7 ;  /* 0x000000ffff0d7224 */ /* 0x000fe200078e0007 */
[----:B------:R-:W-:Y:S01]  /*0830*/  USEL UR5, UR4, 0x1, !UP0 ;  /* 0x0000000104057887 */ /* 0x000fe2000c000000 */
[----:B------:R-:W-:Y:S01]  /*0840*/  IMAD.MOV.U32 R14, RZ, RZ, R8 ;  /* 0x000000ffff0e7224 */ /* 0x000fe200078e0008 */
[----:B------:R-:W-:Y:S01]  /*0850*/  UISETP.GE.AND UP0, UPT, UR4, 0x2, UPT ;  /* 0x000000020400788c */ /* 0x000fe2000bf06270 */
[----:B------:R-:W-:-:S02]  /*0860*/  IMAD.MOV.U32 R15, RZ, RZ, R9 ;  /* 0x000000ffff0f7224 */ /* 0x000fc400078e0009 */
[----:B------:R-:W-:Y:S02]  /*0870*/  IMAD.MOV.U32 R26, RZ, RZ, R23 ;  /* 0x000000ffff1a7224 */ /* 0x000fe400078e0017 */
[----:B------:R-:W-:Y:S02]  /*0880*/  IMAD.MOV.U32 R27, RZ, RZ, R24 ;  /* 0x000000ffff1b7224 */ /* 0x000fe400078e0018 */
[----:B------:R-:W-:Y:S02]  /*0890*/  IMAD.MOV.U32 R28, RZ, RZ, R25 ;  /* 0x000000ffff1c7224 */ /* 0x000fe400078e0019 */
[----:B------:R-:W-:Y:S02]  /*08a0*/  IMAD.MOV.U32 R29, RZ, RZ, R16 ;  /* 0x000000ffff1d7224 */ /* 0x000fe400078e0010 */
[----:B------:R-:W-:Y:S02]  /*08b0*/  IMAD.MOV.U32 R30, RZ, RZ, R17 ;  /* 0x000000ffff1e7224 */ /* 0x000fe400078e0011 */
[----:B------:R-:W-:-:S02]  /*08c0*/  IMAD.MOV.U32 R31, RZ, RZ, R18 ;  /* 0x000000ffff1f7224 */ /* 0x000fc400078e0012 */
[----:B------:R-:W-:Y:S02]  /*08d0*/  IMAD.MOV.U32 R32, RZ, RZ, R19 ;  /* 0x000000ffff207224 */ /* 0x000fe400078e0013 */
[----:B------:R-:W-:Y:S02]  /*08e0*/  IMAD.MOV.U32 R33, RZ, RZ, R20 ;  /* 0x000000ffff217224 */ /* 0x000fe400078e0014 */
[----:B------:R-:W-:Y:S02]  /*08f0*/  IMAD.MOV.U32 R34, RZ, RZ, R21 ;  /* 0x000000ffff227224 */ /* 0x000fe400078e0015 */
[----:B------:R-:W-:Y:S02]  /*0900*/  IMAD.MOV.U32 R35, RZ, RZ, R22 ;  /* 0x000000ffff237224 */ /* 0x000fe400078e0016 */
[----:B------:R-:W-:Y:S01]  /*0910*/  IMAD.MOV.U32 R0, RZ, RZ, 0x3f800000 ;  /* 0x3f800000ff007424 */ /* 0x000fe200078e00ff */
[----:B------:R-:W-:Y:S06]  /*0920*/  BRA.U !UP0, `(.L_x_30) ;  /* 0x0000001108707547 */ /* 0x000fec000b800000 */
[----:B------:R-:W-:Y:S01]  /*0930*/  ULOP3.LUT UR4, UR5, 0x7ffffffe, URZ, 0xc0, !UPT ;  /* 0x7ffffffe05047892 */ /* 0x000fe2000f8ec0ff */
[----:B------:R-:W-:-:S03]  /*0940*/  IMAD.MOV.U32 R0, RZ, RZ, 0x3f800000 ;  /* 0x3f800000ff007424 */ /* 0x000fc600078e00ff */
[----:B------:R-:W-:-:S12]  /*0950*/  UIADD3 UR4, UPT, UPT, -UR4, URZ, URZ ;  /* 0x000000ff04047290 */ /* 0x000fd8000fffe1ff */
.L_x_31:
        /* <DEDUP_REMOVED lines=8> */
[----:B------:R-:W-:Y:S02]  /*09e0*/  FSETP.GT.FTZ.AND P5, PT, R13, RZ, PT ;  /* 0x000000ff0d00720b */ /* 0x000fe40003fb4000 */
[----:B------:R-:W-:Y:S02]  /*09f0*/  FSETP.GEU.FTZ.AND P0, PT, R11, R4, PT ;  /* 0x000000040b00720b */ /* 0x000fe40003f1e000 */
[----:B------:R-:W-:Y:S02]  /*0a00*/  SEL R6, RZ, 0xffffffff, !P2 ;  /* 0xffffffffff067807 */ /* 0x000fe40005000000 */
        /* <DEDUP_REMOVED lines=86> */
[----:B------:R-:W-:-:S04]  /*0f70*/  FSETP.GEU.FTZ.AND P0, PT, R11, R6, PT ;  /* 0x000000060b00720b */ /* 0x000fc80003f1e000 */
[----:B------:R-:W-:Y:S02]  /*0f80*/  PLOP3.LUT P4, PT, P4, P0, PT, 0x20, 0x2 ;  /* 0x000000000002781c */ /* 0x000fe40002780470 */
[----:B------:R-:W-:Y:S01]  /*0f90*/  ISETP.EQ.AND P0, PT, R4, 0x10, PT ;  /* 0x000000100400780c */ /* 0x000fe20003f02270 */
[----:B------:R-:W-:Y:S01]  /*0fa0*/  @P2 IMAD.MOV.U32 R5, RZ, RZ, R13 ;  /* 0x000000ffff052224 */ /* 0x000fe200078e000d */
[----:B------:R-:W-:Y:S01]  /*0fb0*/  FSEL R7, R11, R6, P4 ;  /* 0x000000060b077208 */ /* 0x000fe20002000000 */
[----:B------:R-:W-:-:S03]  /*0fc0*/  @P2 IMAD.MOV.U32 R13, RZ, RZ, RZ ;  /* 0x000000ffff0d2224 */ /* 0x000fc600078e00ff */
[-C--:B------:R-:W-:Y:S02]  /*0fd0*/  FSETP.GEU.FTZ.AND P5, PT, R12, R7.reuse, PT ;  /* 0x000000070c00720b */ /* 0x080fe40003fbe000 */
[----:B------:R-:W-:Y:S02]  /*0fe0*/  FSETP.GT.FTZ.AND P2, PT, R13, RZ, PT ;  /* 0x000000ff0d00720b */ /* 0x000fe40003f54000 */
[----:B------:R-:W-:Y:S02]  /*0ff0*/  PLOP3.LUT P3, PT, P3, P5, PT, 0x20, 0x2 ;  /* 0x000000000002781c */ /* 0x000fe40001f6a470 */
[----:B------:R-:W-:Y:S01]  /*1000*/  ISETP.EQ.AND P5, PT, R4, 0x14, PT ;  /* 0x000000140400780c */ /* 0x000fe20003fa2270 */
[----:B------:R-:W-:Y:S01]  /*1010*/  @P0 IMAD.MOV.U32 R5, RZ, RZ, R14 ;  /* 0x000000ffff050224 */ /* 0x000fe200078e000e */
[----:B------:R-:W-:Y:S01]  /*1020*/  FSEL R6, R12, R7, P3 ;  /* 0x000000070c067208 */ /* 0x000fe20001800000 */
[----:B------:R-:W-:-:S03]  /*1030*/  @P0 IMAD.MOV.U32 R14, RZ, RZ, RZ ;  /* 0x000000ffff0e0224 */ /* 0x000fc600078e00ff */
[CC--:B------:R-:W-:Y:S02]  /*1040*/  FSETP.GEU.FTZ.AND P6, PT, R13.reuse, R6.reuse, PT ;  /* 0x000000060d00720b */ /* 0x0c0fe40003fde000 */
[----:B------:R-:W-:Y:S02]  /*1050*/  FSETP.GT.FTZ.AND P0, PT, R14, RZ, PT ;  /* 0x000000ff0e00720b */ /* 0x000fe40003f14000 */
[----:B------:R-:W-:Y:S02]  /*1060*/  PLOP3.LUT P2, PT, P2, P6, PT, 0x20, 0x2 ;  /* 0x000000000002781c */ /* 0x000fe4000174c470 */
[----:B------:R-:W-:Y:S01]  /*1070*/  ISETP.EQ.AND P6, PT, R4, 0x18, PT ;  /* 0x000000180400780c */ /* 0x000fe20003fc2270 */
[----:B------:R-:W-:Y:S01]  /*1080*/  @P5 IMAD.MOV.U32 R5, RZ, RZ, R15 ;  /* 0x000000ffff055224 */ /* 0x000fe200078e000f */
[----:B------:R-:W-:Y:S01]  /*1090*/  FSEL R7, R13, R6, P2 ;  /* 0x000000060d077208 */ /* 0x000fe20001000000 */
[----:B------:R-:W-:-:S03]  /*10a0*/  @P5 IMAD.MOV.U32 R15, RZ, RZ, RZ ;  /* 0x000000ffff0f5224 */ /* 0x000fc600078e00ff */
[----:B------:R-:W-:-:S04]  /*10b0*/  FSETP.GEU.FTZ.AND P5, PT, R14, R7, PT ;  /* 0x000000070e00720b */ /* 0x000fc80003fbe000 */
[----:B------:R-:W-:Y:S02]  /*10c0*/  PLOP3.LUT P0, PT, P0, P5, PT, 0x20, 0x2 ;  /* 0x000000000002781c */ /* 0x000fe4000070a470 */
[----:B------:R-:W-:Y:S01]  /*10d0*/  FSETP.GT.FTZ.AND P5, PT, R15, RZ, PT ;  /* 0x000000ff0f00720b */ /* 0x000fe20003fb4000 */
[----:B------:R-:W-:Y:S01]  /*10e0*/  @P6 IMAD.MOV.U32 R5, RZ, RZ, R26 ;  /* 0x000000ffff056224 */ /* 0x000fe200078e001a */
[----:B------:R-:W-:Y:S01]  /*10f0*/  FSEL R6, R14, R7, P0 ;  /* 0x000000070e067208 */ /* 0x000fe20000000000 */
[----:B------:R-:W-:-:S03]  /*1100*/  @P6 IMAD.MOV.U32 R26, RZ, RZ, RZ ;  /* 0x000000ffff1a6224 */ /* 0x000fc600078e00ff */
[----:B------:R-:W-:-:S04]  /*1110*/  FSETP.GEU.FTZ.AND P6, PT, R15, R6, PT ;  /* 0x000000060f00720b */ /* 0x000fc80003fde000 */
[----:B------:R-:W-:-:S04]  /*1120*/  PLOP3.LUT P5, PT, P5, P6, PT, 0x20, 0x2 ;  /* 0x000000000002781c */ /* 0x000fc80002fac470 */
[----:B------:R-:W-:Y:S02]  /*1130*/  FSEL R7, R15, R6, P5 ;  /* 0x000000060f077208 */ /* 0x000fe40002800000 */
[----:B------:R-:W-:Y:S02]  /*1140*/  P2R R8, PR, RZ, 0x20 ;  /* 0x00000020ff087803 */ /* 0x000fe40000000000 */
[C---:B------:R-:W-:Y:S02]  /*1150*/  FSETP.GT.FTZ.AND P5, PT, R26.reuse, RZ, PT ;  /* 0x000000ff1a00720b */ /* 0x040fe40003fb4000 */
[----:B------:R-:W-:-:S04]  /*1160*/  FSETP.GEU.FTZ.AND P6, PT, R26, R7, PT ;  /* 0x000000071a00720b */ /* 0x000fc80003fde000 */
[----:B------:R-:W-:Y:S02]  /*1170*/  PLOP3.LUT P6, PT, P5, P6, PT, 0x20, 0x2 ;  /* 0x000000000002781c */ /* 0x000fe40002fcc470 */
[----:B------:R-:W-:Y:S02]  /*1180*/  ISETP.EQ.AND P5, PT, R4, 0x1c, PT ;  /* 0x0000001c0400780c */ /* 0x000fe40003fa2270 */
[----:B------:R-:W-:Y:S02]  /*1190*/  FSEL R6, R26, R7, P6 ;  /* 0x000000071a067208 */ /* 0x000fe40003000000 */
[----:B------:R-:W-:Y:S02]  /*11a0*/  P2R R16, PR, RZ, 0x40 ;  /* 0x00000040ff107803 */ /* 0x000fe40000000000 */
[----:B------:R-:W-:Y:S02]  /*11b0*/  ISETP.NE.AND P6, PT, R8, RZ, PT ;  /* 0x000000ff0800720c */ /* 0x000fe40003fc5270 */
[----:B------:R-:W-:-:S04]  /*11c0*/  SEL R8, RZ, 0xffffffff, !P1 ;  /* 0xffffffffff087807 */ /* 0x000fc80004800000 */
[----:B------:R-:W-:Y:S01]  /*11d0*/  SEL R8, R8, 0x1, !P4 ;  /* 0x0000000108087807 */ /* 0x000fe20006000000 */
[----:B------:R-:W-:Y:S02]  /*11e0*/  @P5 IMAD.MOV.U32 R5, RZ, RZ, R27 ;  /* 0x000000ffff055224 */ /* 0x000fe400078e001b */
[----:B------:R-:W-:Y:S01]  /*11f0*/  @P5 IMAD.MOV.U32 R27, RZ, RZ, RZ ;  /* 0x000000ffff1b5224 */ /* 0x000fe200078e00ff */
[----:B------:R-:W-:-:S04]  /*1200*/  SEL R8, R8, 0x2, !P3 ;  /* 0x0000000208087807 */ /* 0x000fc80005800000 */
[C---:B------:R-:W-:Y:S02]  /*1210*/  FSETP.GT.FTZ.AND P1, PT, R27.reuse, RZ, PT ;  /* 0x000000ff1b00720b */ /* 0x040fe40003f34000 */
[CC--:B------:R-:W-:Y:S02]  /*1220*/  FSETP.GEU.FTZ.AND P5, PT, R27.reuse, R6.reuse, PT ;  /* 0x000000061b00720b */ /* 0x0c0fe40003fbe000 */
[----:B------:R-:W-:Y:S02]  /*1230*/  SEL R8, R8, 0x3, !P2 ;  /* 0x0000000308087807 */ /* 0x000fe40005000000 */
[----:B------:R-:W-:Y:S02]  /*1240*/  PLOP3.LUT P1, PT, P1, P5, PT, 0x20, 0x2 ;  /* 0x000000000002781c */ /* 0x000fe40000f2a470 */
[----:B------:R-:W-:Y:S02]  /*1250*/  ISETP.EQ.AND P5, PT, R4, 0x20, PT ;  /* 0x000000200400780c */ /* 0x000fe40003fa2270 */
[----:B------:R-:W-:-:S02]  /*1260*/  FSEL R7, R27, R6, P1 ;  /* 0x000000061b077208 */ /* 0x000fc40000800000 */
[----:B------:R-:W-:Y:S02]  /*1270*/  SEL R8, R8, 0x4, !P0 ;  /* 0x0000000408087807 */ /* 0x000fe40004000000 */
[----:B------:R-:W-:Y:S02]  /*1280*/  P2R R9, PR, RZ, 0x2 ;  /* 0x00000002ff097803 */ /* 0x000fe40000000000 */
[----:B------:R-:W-:Y:S02]  /*1290*/  SEL R8, R8, 0x5, !P6 ;  /* 0x0000000508087807 */ /* 0x000fe40007000000 */
[----:B------:R-:W-:-:S03]  /*12a0*/  ISETP.NE.AND P1, PT, R16, RZ, PT ;  /* 0x000000ff1000720c */ /* 0x000fc60003f25270 */
[----:B------:R-:W-:Y:S02]  /*12b0*/  @P5 IMAD.MOV.U32 R5, RZ, RZ, R28 ;  /* 0x000000ffff055224 */ /* 0x000fe400078e001c */
[----:B------:R-:W-:-:S05]  /*12c0*/  @P5 IMAD.MOV.U32 R28, RZ, RZ, RZ ;  /* 0x000000ffff1c5224 */ /* 0x000fca00078e00ff */
[C---:B------:R-:W-:Y:S02]  /*12d0*/  FSETP.GT.FTZ.AND P5, PT, R28.reuse, RZ, PT ;  /* 0x000000ff1c00720b */ /* 0x040fe40003fb4000 */
[----:B------:R-:W-:-:S04]  /*12e0*/  FSETP.GEU.FTZ.AND P4, PT, R28, R7, PT ;  /* 0x000000071c00720b */ /* 0x000fc80003f9e000 */
[----:B------:R-:W-:Y:S02]  /*12f0*/  PLOP3.LUT P5, PT, P5, P4, PT, 0x20, 0x2 ;  /* 0x000000000002781c */ /* 0x000fe40002fa8470 */
[----:B------:R-:W-:Y:S02]  /*1300*/  ISETP.EQ.AND P4, PT, R4, 0x24, PT ;  /* 0x000000240400780c */ /* 0x000fe40003f82270 */
[----:B------:R-:W-:-:S11]  /*1310*/  FSEL R6, R28, R7, P5 ;  /* 0x000000071c067208 */ /* 0x000fd60002800000 */
        /* <DEDUP_REMOVED lines=27> */
[----:B------:R-:W-:Y:S02]  /*14d0*/  FSEL R6, R32, R7, P0 ;  /* 0x0000000720067208 */ /* 0x000fe40000000000 */
[----:B------:R-:W-:-:S09]  /*14e0*/  SEL R7, R8, 0x6, !P1 ;  /* 0x0000000608077807 */ /* 0x000fd20004800000 */
[----:B------:R-:W-:Y:S02]  /*14f0*/  @P6 IMAD.MOV.U32 R5, RZ, RZ, R33 ;  /* 0x000000ffff056224 */ /* 0x000fe400078e0021 */
[----:B------:R-:W-:-:S05]  /*1500*/  @P6 IMAD.MOV.U32 R33, RZ, RZ, RZ ;  /* 0x000000ffff216224 */ /* 0x000fca00078e00ff */
[C---:B------:R-:W-:Y:S02]  /*1510*/  FSETP.GT.FTZ.AND P1, PT, R33.reuse, RZ, PT ;  /* 0x000000ff2100720b */ /* 0x040fe40003f34000 */
[----:B------:R-:W-:-:S04]  /*1520*/  FSETP.GEU.FTZ.AND P6, PT, R33, R6, PT ;  /* 0x000000062100720b */ /* 0x000fc80003fde000 */
[----:B------:R-:W-:Y:S02]  /*1530*/  PLOP3.LUT P6, PT, P1, P6, PT, 0x20, 0x2 ;  /* 0x000000000002781c */ /* 0x000fe40000fcc470 */
[----:B------:R-:W-:-:S04]  /*1540*/  ISETP.NE.AND P1, PT, R9, RZ, PT ;  /* 0x000000ff0900720c */ /* 0x000fc80003f25270 */
[----:B------:R-:W-:Y:S02]  /*1550*/  SEL R7, R7, 0x7, !P1 ;  /* 0x0000000707077807 */ /* 0x000fe40004800000 */
[C---:B------:R-:W-:Y:S02]  /*1560*/  ISETP.EQ.AND P1, PT, R4.reuse, 0x38, PT ;  /* 0x000000380400780c */ /* 0x040fe40003f22270 */
[----:B------:R-:W-:Y:S02]  /*1570*/  SEL R7, R7, 0x8, !P5 ;  /* 0x0000000807077807 */ /* 0x000fe40006800000 */
[----:B------:R-:W-:Y:S02]  /*1580*/  ISETP.EQ.AND P5, PT, R4, 0x3c, PT ;  /* 0x0000003c0400780c */ /* 0x000fe40003fa2270 */
[----:B------:R-:W-:Y:S02]  /*1590*/  SEL R4, R7, 0x9, !P3 ;  /* 0x0000000907047807 */ /* 0x000fe40005800000 */
[----:B------:R-:W-:-:S02]  /*15a0*/  FSEL R7, R33, R6, P6 ;  /* 0x0000000621077208 */ /* 0x000fc40003000000 */
[----:B------:R-:W-:-:S03]  /*15b0*/  SEL R4, R4, 0xa, !P4 ;  /* 0x0000000a04047807 */ /* 0x000fc60006000000 */
[----:B------:R-:W-:Y:S01]  /*15c0*/  @P1 IMAD.MOV.U32 R5, RZ, RZ, R34 ;  /* 0x000000ffff051224 */ /* 0x000fe200078e0022 */
[----:B------:R-:W-:Y:S01]  /*15d0*/  SEL R6, R4, 0xb, !P2 ;  /* 0x0000000b04067807 */ /* 0x000fe20005000000 */
[----:B------:R-:W-:Y:S02]  /*15e0*/  @P1 IMAD.MOV.U32 R34, RZ, RZ, RZ ;  /* 0x000000ffff221224 */ /* 0x000fe400078e00ff */
[----:B------:R-:W-:Y:S01]  /*15f0*/  @P5 IMAD.MOV.U32 R5, RZ, RZ, R35 ;  /* 0x000000ffff055224 */ /* 0x000fe200078e0023 */
[----:B------:R-:W-:Y:S01]  /*1600*/  SEL R6, R6, 0xc, !P0 ;  /* 0x0000000c06067807 */ /* 0x000fe20004000000 */
[----:B------:R-:W-:Y:S01]  /*1610*/  @P5 IMAD.MOV.U32 R35, RZ, RZ, RZ ;  /* 0x000000ffff235224 */ /* 0x000fe200078e00ff */
[----:B------:R-:W-:Y:S01]  /*1620*/  FSETP.GT.FTZ.AND P1, PT, R34, RZ, PT ;  /* 0x000000ff2200720b */ /* 0x000fe20003f34000 */
[----:B------:R-:W-:Y:S01]  /*1630*/  FADD.FTZ R0, R0, -R5 ;  /* 0x8000000500007221 */ /* 0x000fe20000010000 */
[----:B------:R-:W-:Y:S02]  /*1640*/  FSETP.GEU.FTZ.AND P2, PT, R34, R7, PT ;  /* 0x000000072200720b */ /* 0x000fe40003f5e000 */
[----:B------:R-:W-:-:S02]  /*1650*/  FSETP.GT.FTZ.AND P3, PT, R35, RZ, PT ;  /* 0x000000ff2300720b */ /* 0x000fc40003f74000 */
[----:B------:R-:W-:Y:S02]  /*1660*/  PLOP3.LUT P1, PT, P1, P2, PT, 0x20, 0x2 ;  /* 0x000000000002781c */ /* 0x000fe40000f24470 */
[----:B------:R-:W-:Y:S02]  /*1670*/  SEL R6, R6, 0xd, !P6 ;  /* 0x0000000d06067807 */ /* 0x000fe40007000000 */
        /* <DEDUP_REMOVED lines=13> */
[----:B------:R-:W-:Y:S02]  /*1750*/  @P1 IMAD.MOV.U32 R7, RZ, RZ, R11 ;  /* 0x000000ffff071224 */ /* 0x000fe400078e000b */
[----:B------:R-:W-:Y:S01]  /*1760*/  @P2 IMAD.MOV.U32 R10, RZ, RZ, RZ ;  /* 0x000000ffff0a2224 */ /* 0x000fe200078e00ff */
[C---:B------:R-:W-:Y:S01]  /*1770*/  ISETP.EQ.AND P2, PT, R4.reuse, 0x1c, PT ;  /* 0x0000001c0400780c */ /* 0x040fe20003f42270 */
[----:B------:R-:W-:Y:S01]  /*1780*/  @P1 IMAD.MOV.U32 R11, RZ, RZ, RZ ;  /* 0x000000ffff0b1224 */ /* 0x000fe200078e00ff */
[----:B------:R-:W-:Y:S01]  /*1790*/  ISETP.EQ.AND P1, PT, R4, 0x20, PT ;  /* 0x000000200400780c */ /* 0x000fe20003f22270 */
[----:B------:R-:W-:Y:S02]  /*17a0*/  @P0 IMAD.MOV.U32 R7, RZ, RZ, R12 ;  /* 0x000000ffff070224 */ /* 0x000fe400078e000c */
[----:B------:R-:W-:-:S02]  /*17b0*/  @P4 IMAD.MOV.U32 R7, RZ, RZ, R13 ;  /* 0x000000ffff074224 */ /* 0x000fc400078e000d */
[----:B------:R-:W-:Y:S01]  /*17c0*/  @P0 IMAD.MOV.U32 R12, RZ, RZ, RZ ;  /* 0x000000ffff0c0224 */ /* 0x000fe200078e00ff */
[C---:B------:R-:W-:Y:S01]  /*17d0*/  ISETP.EQ.AND P0, PT, R4.reuse, 0x24, PT ;  /* 0x000000240400780c */ /* 0x040fe20003f02270 */
[----:B------:R-:W-:Y:S02]  /*17e0*/  @P6 IMAD.MOV.U32 R7, RZ, RZ, R14 ;  /* 0x000000ffff076224 */ /* 0x000fe400078e000e */
[----:B------:R-:W-:Y:S01]  /*17f0*/  @P4 IMAD.MOV.U32 R13, RZ, RZ, RZ ;  /* 0x000000ffff0d4224 */ /* 0x000fe200078e00ff */
[C---:B------:R-:W-:Y:S01]  /*1800*/  ISETP.EQ.AND P4, PT, R4.reuse, 0x28, PT ;  /* 0x000000280400780c */ /* 0x040fe20003f82270 */
[----:B------:R-:W-:Y:S02]  /*1810*/  @P5 IMAD.MOV.U32 R7, RZ, RZ, R15 ;  /* 0x000000ffff075224 */ /* 0x000fe400078e000f */
[----:B------:R-:W-:Y:S01]  /*1820*/  @P6 IMAD.MOV.U32 R14, RZ, RZ, RZ ;  /* 0x000000ffff0e6224 */ /* 0x000fe200078e00ff */
[----:B------:R-:W-:Y:S01]  /*1830*/  ISETP.EQ.AND P6, PT, R4, 0x2c, PT ;  /* 0x0000002c0400780c */ /* 0x000fe20003fc2270 */
        /* <DEDUP_REMOVED lines=8> */
[C---:B------:R-:W-:Y:S01]  /*18c0*/  ISETP.EQ.AND P2, PT, R4.reuse, 0x38, PT ;  /* 0x000000380400780c */ /* 0x040fe20003f42270 */
[----:B------:R-:W-:Y:S01]  /*18d0*/  @P1 IMAD.MOV.U32 R28, RZ, RZ, RZ ;  /* 0x000000ffff1c1224 */ /* 0x000fe200078e00ff */
[----:B------:R-:W-:Y:S01]  /*18e0*/  ISETP.EQ.AND P1, PT, R4, 0x3c, PT ;  /* 0x0000003c0400780c */ /* 0x000fe20003f22270 */
[----:B------:R-:W-:-:S02]  /*18f0*/  @P0 IMAD.MOV.U32 R7, RZ, RZ, R29 ;  /* 0x000000ffff070224 */ /* 0x000fc400078e001d */
[----:B------:R-:W-:Y:S02]  /*1900*/  @P4 IMAD.MOV.U32 R7, RZ, RZ, R30 ;  /* 0x000000ffff074224 */ /* 0x000fe400078e001e */
[----:B------:R-:W-:Y:S02]  /*1910*/  @P6 IMAD.MOV.U32 R7, RZ, RZ, R31 ;  /* 0x000000ffff076224 */ /* 0x000fe400078e001f */
[----:B------:R-:W-:Y:S02]  /*1920*/  @P5 IMAD.MOV.U32 R7, RZ, RZ, R32 ;  /* 0x000000ffff075224 */ /* 0x000fe400078e0020 */
[----:B------:R-:W-:Y:S02]  /*1930*/  @P3 IMAD.MOV.U32 R7, RZ, RZ, R33 ;  /* 0x000000ffff073224 */ /* 0x000fe400078e0021 */
[----:B------:R-:W-:Y:S02]  /*1940*/  @P2 IMAD.MOV.U32 R7, RZ, RZ, R34 ;  /* 0x000000ffff072224 */ /* 0x000fe400078e0022 */
[----:B------:R-:W-:-:S02]  /*1950*/  @P1 IMAD.MOV.U32 R7, RZ, RZ, R35 ;  /* 0x000000ffff071224 */ /* 0x000fc400078e0023 */
[----:B------:R-:W-:Y:S02]  /*1960*/  @P0 IMAD.MOV.U32 R29, RZ, RZ, RZ ;  /* 0x000000ffff1d0224 */ /* 0x000fe400078e00ff */
[----:B------:R-:W-:Y:S01]  /*1970*/  FADD.FTZ R0, R0, -R7 ;  /* 0x8000000700007221 */ /* 0x000fe20000010000 */
[----:B------:R-:W-:Y:S02]  /*1980*/  @P4 IMAD.MOV.U32 R30, RZ, RZ, RZ ;  /* 0x000000ffff1e4224 */ /* 0x000fe400078e00ff */
[----:B------:R-:W-:Y:S02]  /*1990*/  @P6 IMAD.MOV.U32 R31, RZ, RZ, RZ ;  /* 0x000000ffff1f6224 */ /* 0x000fe400078e00ff */
[----:B------:R-:W-:Y:S02]  /*19a0*/  @P5 IMAD.MOV.U32 R32, RZ, RZ, RZ ;  /* 0x000000ffff205224 */ /* 0x000fe400078e00ff */
[----:B------:R-:W-:Y:S02]  /*19b0*/  @P3 IMAD.MOV.U32 R33, RZ, RZ, RZ ;  /* 0x000000ffff213224 */ /* 0x000fe400078e00ff */
[----:B------:R-:W-:-:S02]  /*19c0*/  @P2 IMAD.MOV.U32 R34, RZ, RZ, RZ ;  /* 0x000000ffff222224 */ /* 0x000fc400078e00ff */
[----:B------:R-:W-:Y:S01]  /*19d0*/  @P1 IMAD.MOV.U32 R35, RZ, RZ, RZ ;  /* 0x000000ffff231224 */ /* 0x000fe200078e00ff */
[----:B------:R-:W-:Y:S06]  /*19e0*/  BRA.U UP0, `(.L_x_31) ;  /* 0xffffffed00dc7547 */ /* 0x000fec000b83ffff */
        /* <DEDUP_REMOVED lines=15> */
[----:B------:R-:W-:-:S07]  /*1ae0*/  IMAD.MOV.U32 R22, RZ, RZ, R35 ;  /* 0x000000ffff167224 */ /* 0x000fce00078e0023 */
.L_x_30:
[----:B------:R-:W-:-:S04]  /*1af0*/  ULOP3.LUT UR5, UR5, 0x1, URZ, 0xc0, !UPT ;  /* 0x0000000105057892 */ /* 0x000fc8000f8ec0ff */
[----:B------:R-:W-:-:S09]  /*1b00*/  UISETP.NE.U32.AND UP0, UPT, UR5, 0x1, UPT ;  /* 0x000000010500788c */ /* 0x000fd2000bf05070 */
[----:B------:R-:W-:Y:S05]  /*1b10*/  BRA.U UP0, `(.L_x_29) ;  /* 0x0000000900507547 */ /* 0x000fea000b800000 */
[C---:B------:R-:W-:Y:S02]  /*1b20*/  FSETP.GT.FTZ.AND P0, PT, R4.reuse, RZ, PT ;  /* 0x000000ff0400720b */ /* 0x040fe40003f14000 */
[----:B------:R-:W-:Y:S02]  /*1b30*/  FSETP.GEU.FTZ.AND P4, PT, R4, 1, PT ;  /* 0x3f8000000400780b */ /* 0x000fe40003f9e000 */
[----:B------:R-:W-:Y:S02]  /*1b40*/  FSETP.GT.FTZ.AND P1, PT, R5, RZ, PT ;  /* 0x000000ff0500720b */ /* 0x000fe40003f34000 */
[----:B------:R-:W-:Y:S02]  /*1b50*/  PLOP3.LUT P4, PT, P0, P4, PT, 0x8f, 0xf8 ;  /* 0x0000000000f8781c */ /* 0x000fe40000789177 */
[----:B------:R-:W-:Y:S02]  /*1b60*/  FSETP.GT.FTZ.AND P2, PT, R6, RZ, PT ;  /* 0x000000ff0600720b */ /* 0x000fe40003f54000 */
[----:B------:R-:W-:-:S04]  /*1b70*/  FSEL R4, R4, 1, !P4 ;  /* 0x3f80000004047808 */ /* 0x000fc80006000000 */
[----:B------:R-:W-:-:S04]  /*1b80*/  FSETP.GEU.FTZ.AND P0, PT, R5, R4, PT ;  /* 0x000000040500720b */ /* 0x000fc80003f1e000 */
[----:B------:R-:W-:-:S04]  /*1b90*/  PLOP3.LUT P1, PT, P1, P0, PT, 0x20, 0x2 ;  /* 0x000000000002781c */ /* 0x000fc80000f20470 */
[----:B------:R-:W-:-:S04]  /*1ba0*/  FSEL R5, R5, R4, P1 ;  /* 0x0000000405057208 */ /* 0x000fc80000800000 */
[----:B------:R-:W-:-:S04]  /*1bb0*/  FSETP.GEU.FTZ.AND P0, PT, R6, R5, PT ;  /* 0x000000050600720b */ /* 0x000fc80003f1e000 */
[----:B------:R-:W-:Y:S02]  /*1bc0*/  PLOP3.LUT P2, PT, P2, P0, PT, 0x20, 0x2 ;  /* 0x000000000002781c */ /* 0x000fe40001740470 */
[----:B------:R-:W-:Y:S02]  /*1bd0*/  FSETP.GT.FTZ.AND P0, PT, R7, RZ, PT ;  /* 0x000000ff0700720b */ /* 0x000fe40003f14000 */
[----:B------:R-:W-:-:S04]  /*1be0*/  FSEL R4, R6, R5, P2 ;  /* 0x0000000506047208 */ /* 0x000fc80001000000 */
[----:B------:R-:W-:-:S04]  /*1bf0*/  FSETP.GEU.FTZ.AND P3, PT, R7, R4, PT ;  /* 0x000000040700720b */ /* 0x000fc80003f7e000 */
[----:B------:R-:W-:Y:S02]  /*1c00*/  PLOP3.LUT P0, PT, P0, P3, PT, 0x20, 0x2 ;  /* 0x000000000002781c */ /* 0x000fe40000706470 */
[----:B------:R-:W-:Y:S02]  /*1c10*/  FSETP.GT.FTZ.AND P3, PT, R8, RZ, PT ;  /* 0x000000ff0800720b */ /* 0x000fe40003f74000 */
[----:B------:R-:W-:-:S04]  /*1c20*/  FSEL R5, R7, R4, P0 ;  /* 0x0000000407057208 */ /* 0x000fc80000000000 */
[----:B------:R-:W-:-:S04]  /*1c30*/  FSETP.GEU.FTZ.AND P5, PT, R8, R5, PT ;  /* 0x000000050800720b */ /* 0x000fc80003fbe000 */
[----:B------:R-:W-:Y:S02]  /*1c40*/  PLOP3.LUT P6, PT, P3, P5, PT, 0x20, 0x2 ;  /* 0x000000000002781c */ /* 0x000fe40001fca470 */
[C---:B------:R-:W-:Y:S02]  /*1c50*/  FSETP.GT.FTZ.AND P3, PT, R9.reuse, RZ, PT ;  /* 0x000000ff0900720b */ /* 0x040fe40003f74000 */
[----:B------:R-:W-:Y:S02]  /*1c60*/  FSEL R4, R8, R5, P6 ;  /* 0x0000000508047208 */ /* 0x000fe40003000000 */
[----:B------:R-:W-:Y:S02]  /*1c70*/  P2R R6, PR, RZ, 0x40 ;  /* 0x00000040ff067803 */ /* 0x000fe40000000000 */
[----:B------:R-:W-:Y:S02]  /*1c80*/  FSETP.GEU.FTZ.AND P5, PT, R9, R4, PT ;  /* 0x000000040900720b */ /* 0x000fe40003fbe000 */
[----:B------:R-:W-:-:S02]  /*1c90*/  SEL R8, RZ, 0xffffffff, !P4 ;  /* 0xffffffffff087807 */ /* 0x000fc40006000000 */
[----:B------:R-:W-:Y:S02]  /*1ca0*/  PLOP3.LUT P3, PT, P3, P5, PT, 0x20, 0x2 ;  /* 0x000000000002781c */ /* 0x000fe40001f6a470 */
[----:B------:R-:W-:Y:S02]  /*1cb0*/  FSETP.GT.FTZ.AND P5, PT, R23, RZ, PT ;  /* 0x000000ff1700720b */ /* 0x000fe40003fb4000 */
[----:B------:R-:W-:Y:S02]  /*1cc0*/  FSEL R4, R9, R4, P3 ;  /* 0x0000000409047208 */ /* 0x000fe40001800000 */
[----:B------:R-:W-:Y:S02]  /*1cd0*/  FSETP.GT.FTZ.AND P4, PT, R25, RZ, PT ;  /* 0x000000ff1900720b */ /* 0x000fe40003f94000 */
[----:B------:R-:W-:Y:S02]  /*1ce0*/  FSETP.GEU.FTZ.AND P6, PT, R23, R4, PT ;  /* 0x000000041700720b */ /* 0x000fe40003fde000 */
[----:B------:R-:W-:-:S02]  /*1cf0*/  SEL R8, R8, 0x1, !P1 ;  /* 0x0000000108087807 */ /* 0x000fc40004800000 */
[----:B------:R-:W-:Y:S02]  /*1d00*/  PLOP3.LUT P5, PT, P5, P6, PT, 0x20, 0x2 ;  /* 0x000000000002781c */ /* 0x000fe40002fac470 */
[----:B------:R-:W-:Y:S02]  /*1d10*/  FSETP.GT.FTZ.AND P1, PT, R16, RZ, PT ;  /* 0x000000ff1000720b */ /* 0x000fe40003f34000 */
[----:B------:R-:W-:Y:S02]  /*1d20*/  FSEL R5, R23, R4, P5 ;  /* 0x0000000417057208 */ /* 0x000fe40002800000 */
[----:B------:R-:W-:Y:S02]  /*1d30*/  P2R R7, PR, RZ, 0x20 ;  /* 0x00000020ff077803 */ /* 0x000fe40000000000 */
[C---:B------:R-:W-:Y:S02]  /*1d40*/  FSETP.GT.FTZ.AND P5, PT, R24.reuse, RZ, PT ;  /* 0x000000ff1800720b */ /* 0x040fe40003fb4000 */
[----:B------:R-:W-:-:S02]  /*1d50*/  FSETP.GEU.FTZ.AND P6, PT, R24, R5, PT ;  /* 0x000000051800720b */ /* 0x000fc40003fde000 */
[----:B------:R-:W-:Y:S02]  /*1d60*/  SEL R8, R8, 0x2, !P2 ;  /* 0x0000000208087807 */ /* 0x000fe40005000000 */
[----:B------:R-:W-:Y:S02]  /*1d70*/  PLOP3.LUT P5, PT, P5, P6, PT, 0x20, 0x2 ;  /* 0x000000000002781c */ /* 0x000fe40002fac470 */
[----:B------:R-:W-:Y:S02]  /*1d80*/  FSETP.GT.FTZ.AND P2, PT, R17, RZ, PT ;  /* 0x000000ff1100720b */ /* 0x000fe40003f54000 */
[----:B------:R-:W-:Y:S02]  /*1d90*/  FSEL R4, R24, R5, P5 ;  /* 0x0000000518047208 */ /* 0x000fe40002800000 */
[----:B------:R-:W-:Y:S02]  /*1da0*/  SEL R8, R8, 0x3, !P0 ;  /* 0x0000000308087807 */ /* 0x000fe40004000000 */
[----:B------:R-:W-:-:S02]  /*1db0*/  FSETP.GEU.FTZ.AND P6, PT, R25, R4, PT ;  /* 0x000000041900720b */ /* 0x000fc40003fde000 */
[----:B------:R-:W-:Y:S02]  /*1dc0*/  FSETP.GT.FTZ.AND P0, PT, R18, RZ, PT ;  /* 0x000000ff1200720b */ /* 0x000fe40003f14000 */
[----:B------:R-:W-:-:S04]  /*1dd0*/  PLOP3.LUT P4, PT, P4, P6, PT, 0x20, 0x2 ;  /* 0x000000000002781c */ /* 0x000fc8000278c470 */
[----:B------:R-:W-:-:S04]  /*1de0*/  FSEL R5, R25, R4, P4 ;  /* 0x0000000419057208 */ /* 0x000fc80002000000 */
[----:B------:R-:W-:-:S04]  /*1df0*/  FSETP.GEU.FTZ.AND P6, PT, R16, R5, PT ;  /* 0x000000051000720b */ /* 0x000fc80003fde000 */
[----:B------:R-:W-:-:S04]  /*1e00*/  PLOP3.LUT P1, PT, P1, P6, PT, 0x20, 0x2 ;  /* 0x000000000002781c */ /* 0x000fc80000f2c470 */
[----:B------:R-:W-:-:S04]  /*1e10*/  FSEL R4, R16, R5, P1 ;  /* 0x0000000510047208 */ /* 0x000fc80000800000 */
[----:B------:R-:W-:-:S04]  /*1e20*/  FSETP.GEU.FTZ.AND P6, PT, R17, R4, PT ;  /* 0x000000041100720b */ /* 0x000fc80003fde000 */
[----:B------:R-:W-:-:S04]  /*1e30*/  PLOP3.LUT P2, PT, P2, P6, PT, 0x20, 0x2 ;  /* 0x000000000002781c */ /* 0x000fc8000174c470 */
[----:B------:R-:W-:-:S04]  /*1e40*/  FSEL R5, R17, R4, P2 ;  /* 0x0000000411057208 */ /* 0x000fc80001000000 */
[----:B------:R-:W-:-:S04]  /*1e50*/  FSETP.GEU.FTZ.AND P6, PT, R18, R5, PT ;  /* 0x000000051200720b */ /* 0x000fc80003fde000 */
[----:B------:R-:W-:Y:S02]  /*1e60*/  PLOP3.LUT P0, PT, P0, P6, PT, 0x20, 0x2 ;  /* 0x000000000002781c */ /* 0x000fe4000070c470 */
[----:B------:R-:W-:Y:S02]  /*1e70*/  ISETP.NE.AND P6, PT, R6, RZ, PT ;  /* 0x000000ff0600720c */ /* 0x000fe40003fc5270 */
[----:B------:R-:W-:Y:S02]  /*1e80*/  FSEL R4, R18, R5, P0 ;  /* 0x0000000512047208 */ /* 0x000fe40000000000 */
[----:B------:R-:W-:Y:S02]  /*1e90*/  SEL R6, R8, 0x4, !P6 ;  /* 0x0000000408067807 */ /* 0x000fe40007000000 */
[----:B------:R-:W-:Y:S02]  /*1ea0*/  FSETP.GEU.FTZ.AND P6, PT, R19, R4, PT ;  /* 0x000000041300720b */ /* 0x000fe40003fde000 */
[----:B------:R-:W-:-:S02]  /*1eb0*/  SEL R6, R6, 0x5, !P3 ;  /* 0x0000000506067807 */ /* 0x000fc40005800000 */
[----:B------:R-:W-:-:S04]  /*1ec0*/  FSETP.GT.FTZ.AND P3, PT, R19, RZ, PT ;  /* 0x000000ff1300720b */ /* 0x000fc80003f74000 */
[----:B------:R-:W-:Y:S02]  /*1ed0*/  PLOP3.LUT P3, PT, P3, P6, PT, 0x20, 0x2 ;  /* 0x000000000002781c */ /* 0x000fe40001f6c470 */
[----:B------:R-:W-:Y:S02]  /*1ee0*/  ISETP.NE.AND P6, PT, R7, RZ, PT ;  /* 0x000000ff0700720c */ /* 0x000fe40003fc5270 */
[----:B------:R-:W-:Y:S02]  /*1ef0*/  FSEL R5, R19, R4, P3 ;  /* 0x0000000413057208 */ /* 0x000fe40001800000 */
[----:B------:R-:W-:-:S04]  /*1f00*/  SEL R6, R6, 0x6, !P6 ;  /* 0x0000000606067807 */ /* 0x000fc80007000000 */
[----:B------:R-:W-:Y:S02]  /*1f10*/  SEL R6, R6, 0x7, !P5 ;  /* 0x0000000706067807 */ /* 0x000fe40006800000 */
[----:B------:R-:W-:Y:S02]  /*1f20*/  FSETP.GT.FTZ.AND P5, PT, R20, RZ, PT ;  /* 0x000000ff1400720b */ /* 0x000fe40003fb4000 */
[----:B------:R-:W-:Y:S02]  /*1f30*/  SEL R6, R6, 0x8, !P4 ;  /* 0x0000000806067807 */ /* 0x000fe40006000000 */
[----:B------:R-:W-:Y:S02]  /*1f40*/  FSETP.GEU.FTZ.AND P4, PT, R20, R5, PT ;  /* 0x000000051400720b */ /* 0x000fe40003f9e000 */
[----:B------:R-:W-:Y:S02]  /*1f50*/  SEL R6, R6, 0x9, !P1 ;  /* 0x0000000906067807 */ /* 0x000fe40004800000 */
[----:B------:R-:W-:-:S02]  /*1f60*/  PLOP3.LUT P1, PT, P5, P4, PT, 0x20, 0x2 ;  /* 0x000000000002781c */ /* 0x000fc40002f28470 */
[----:B------:R-:W-:Y:S02]  /*1f70*/  SEL R6, R6, 0xa, !P2 ;  /* 0x0000000a06067807 */ /* 0x000fe40005000000 */
[----:B------:R-:W-:Y:S02]  /*1f80*/  FSEL R4, R20, R5, P1 ;  /* 0x0000000514047208 */ /* 0x000fe40000800000 */
[----:B------:R-:W-:Y:S02]  /*1f90*/  SEL R6, R6, 0xb, !P0 ;  /* 0x0000000b06067807 */ /* 0x000fe40004000000 */
[C---:B------:R-:W-:Y:S02]  /*1fa0*/  FSETP.GT.FTZ.AND P2, PT, R21.reuse, RZ, PT ;  /* 0x000000ff1500720b */ /* 0x040fe40003f54000 */
[----:B------:R-:W-:Y:S02]  /*1fb0*/  FSETP.GEU.FTZ.AND P0, PT, R21, R4, PT ;  /* 0x000000041500720b */ /* 0x000fe40003f1e000 */
[----:B------:R-:W-:-:S02]  /*1fc0*/  FSETP.GT.FTZ.AND P4, PT, R22, RZ, PT ;  /* 0x000000ff1600720b */ /* 0x000fc40003f94000 */
[----:B------:R-:W-:Y:S02]  /*1fd0*/  SEL R6, R6, 0xc, !P3 ;  /* 0x0000000c06067807 */ /* 0x000fe40005800000 */
        /* <DEDUP_REMOVED lines=49> */
[----:B------:R-:W-:Y:S02]  /*22f0*/  @P4 IMAD.MOV.U32 R30, RZ, RZ, RZ ;  /* 0x000000ffff1e4224 */ /* 0x000fe400078e00ff */
[----:B------:R-:W-:Y:S01]  /*2300*/  FADD.FTZ R0, R0, -R5 ;  /* 0x8000000500007221 */ /* 0x000fe20000010000 */
[----:B------:R-:W-:Y:S02]  /*2310*/  @P6 IMAD.MOV.U32 R31, RZ, RZ, RZ ;  /* 0x000000ffff1f6224 */ /* 0x000fe400078e00ff */
[----:B------:R-:W-:Y:S02]  /*2320*/  @P5 IMAD.MOV.U32 R32, RZ, RZ, RZ ;  /* 0x000000ffff205224 */ /* 0x000fe400078e00ff */
[----:B------:R-:W-:Y:S02]  /*2330*/  @P3 IMAD.MOV.U32 R33, RZ, RZ, RZ ;  /* 0x000000ffff213224 */ /* 0x000fe400078e00ff */
[----:B------:R-:W-:-:S02]  /*2340*/  @P2 IMAD.MOV.U32 R34, RZ, RZ, RZ ;  /* 0x000000ffff222224 */ /* 0x000fc400078e00ff */
[----:B------:R-:W-:Y:S02]  /*2350*/  @P1 IMAD.MOV.U32 R35, RZ, RZ, RZ ;  /* 0x000000ffff231224 */ /* 0x000fe400078e00ff */
        /* <DEDUP_REMOVED lines=15> */
[----:B------:R-:W-:-:S07]  /*2450*/  IMAD.MOV.U32 R22, RZ, RZ, R35 ;  /* 0x000000ffff167224 */ /* 0x000fce00078e0023 */
.L_x_29:
        /* <DEDUP_REMOVED lines=24> */
[----:B------:R-:W-:Y:S01]  /*25e0*/  F2FP.F16.F32.PACK_AB R9, R18, R17 ;  /* 0x000000111209723e */ /* 0x000fe200000000ff */
[----:B------:R-:W-:Y:S01]  /*25f0*/  STG.E.128 desc[UR6][R2.64], R4 ;  /* 0x0000000402007986 */ /* 0x000fe2000c101d06 */
[----:B------:R-:W-:-:S05]  /*2600*/  F2FP.F16.F32.PACK_AB R11, R0, R21 ;  /* 0x00000015000b723e */ /* 0x000fca00000000ff */
[----:B------:R-:W-:Y:S01]  /*2610*/  STG.E.128 desc[UR6][R2.64+0x10], R8 ;  /* 0x0000100802007986 */ /* 0x000fe2000c101d06 */
[----:B------:R-:W-:Y:S05]  /*2620*/  EXIT ;  /* 0x000000000000794d */ /* 0x000fea0003800000 */
.L_x_32:
        /* <DEDUP_REMOVED lines=13> */
.L_x_52:


//--------------------- .nv.shared.reserved.0     --------------------------
	.section	.nv.shared.reserved.0,"aw",@nobits
	.weak		__nv_reservedSMEM_offset_0_alias
	.size		__nv_reservedSMEM_offset_0_alias, 0, 64
	.other		__nv_reservedSMEM_offset_0_alias,@"STO_CUDA_RESERVED_SHARED STV_DEFAULT"
__nv_reservedSMEM_offset_0_alias:
	.zero		0
	.zero		64


//--------------------- .nv.global                --------------------------
	.section	.nv.global,"aw",@nobits
.nv.global:
	.type		_ZN38_INTERNAL_68092960_8_q_mlp_cu_e1fad2114cuda3std3__48in_placeE,@object
	.size		_ZN38_INTERNAL_68092960_8_q_mlp_cu_e1fad2114cuda3std3__48in_placeE,(_ZN38_INTERNAL_68092960_8_q_mlp_cu_e1fad2114cuda3std6ranges3__45__cpo8distanceE - _ZN38_INTERNAL_68092960_8_q_mlp_cu_e1fad2114cuda3std3__48in_placeE)
_ZN38_INTERNAL_68092960_8_q_mlp_cu_e1fad2114cuda3std3__48in_placeE:
	.zero		1
	.type		_ZN38_INTERNAL_68092960_8_q_mlp_cu_e1fad2114cuda3std6ranges3__45__cpo8distanceE,@object
	.size		_ZN38_INTERNAL_68092960_8_q_mlp_cu_e1fad2114cuda3std6ranges3__45__cpo8distanceE,(_ZN38_INTERNAL_68092960_8_q_mlp_cu_e1fad2114cuda3std3__45__cpo6cbeginE - _ZN38_INTERNAL_68092960_8_q_mlp_cu_e1fad2114cuda3std6ranges3__45__cpo8distanceE)
_ZN38_INTERNAL_68092960_8_q_mlp_cu_e1fad2114cuda3std6ranges3__45__cpo8distanceE:
	.zero		1
	.type		_ZN38_INTERNAL_68092960_8_q_mlp_cu_e1fad2114cuda3std3__45__cpo6cbeginE,@object
	.size		_ZN38_INTERNAL_68092960_8_q_mlp_cu_e1fad2114cuda3std3__45__cpo6cbeginE,(_ZN38_INTERNAL_68092960_8_q_mlp_cu_e1fad2114cuda3std6ranges3__45__cpo7advanceE - _ZN38_INTERNAL_68092960_8_q_mlp_cu_e1fad2114cuda3std3__45__cpo6cbeginE)
_ZN38_INTERNAL_68092960_8_q_mlp_cu_e1fad2114cuda3std3__45__cpo6cbeginE:
	.zero		1
	.type		_ZN38_INTERNAL_68092960_8_q_mlp_cu_e1fad2114cuda3std6ranges3__45__cpo7advanceE,@object
	.size		_ZN38_INTERNAL_68092960_8_q_mlp_cu_e1fad2114cuda3std6ranges3__45__cpo7advanceE,(_ZN38_INTERNAL_68092960_8_q_mlp_cu_e1fad2114cuda3std3__45__cpo7crbeginE - _ZN38_INTERNAL_68092960_8_q_mlp_cu_e1fad2114cuda3std6ranges3__45__cpo7advanceE)
_ZN38_INTERNAL_68092960_8_q_mlp_cu_e1fad2114cuda3std6ranges3__45__cpo7advanceE:
	.zero		1
	.type		_ZN38_INTERNAL_68092960_8_q_mlp_cu_e1fad2114cuda3std3__45__cpo7crbeginE,@object
	.size		_ZN38_INTERNAL_68092960_8_q_mlp_cu_e1fad2114cuda3std3__45__cpo7crbeginE,(_ZN38_INTERNAL_68092960_8_q_mlp_cu_e1fad2114cuda3std6ranges3__45__cpo4dataE - _ZN38_INTERNAL_68092960_8_q_mlp_cu_e1fad2114cuda3std3__45__cpo7crbeginE)
_ZN38_INTERNAL_68092960_8_q_mlp_cu_e1fad2114cuda3std3__45__cpo7crbeginE:
	.zero		1
	.type		_ZN38_INTERNAL_68092960_8_q_mlp_cu_e1fad2114cuda3std6ranges3__45__cpo4dataE,@object
	.size		_ZN38_INTERNAL_68092960_8_q_mlp_cu_e1fad2114cuda3std6ranges3__45__cpo4dataE,(_ZN38_INTERNAL_68092960_8_q_mlp_cu_e1fad2114cuda3std6ranges3__45__cpo5beginE - _ZN38_INTERNAL_68092960_8_q_mlp_cu_e1fad2114cuda3std6ranges3__45__cpo4dataE)
_ZN38_INTERNAL_68092960_8_q_mlp_cu_e1fad2114cuda3std6ranges3__45__cpo4dataE:
	.zero		1
	.type		_ZN38_INTERNAL_68092960_8_q_mlp_cu_e1fad2114cuda3std6ranges3__45__cpo5beginE,@object
	.size		_ZN38_INTERNAL_68092960_8_q_mlp_cu_e1fad2114cuda3std6ranges3__45__cpo5beginE,(_ZN38_INTERNAL_68092960_8_q_mlp_cu_e1fad2114cuda3std3__440_GLOBAL__N__68092960_8_q_mlp_cu_e1fad2116ignoreE - _ZN38_INTERNAL_68092960_8_q_mlp_cu_e1fad2114cuda3std6ranges3__45__cpo5beginE)
_ZN38_INTERNAL_68092960_8_q_mlp_cu_e1fad2114cuda3std6ranges3__45__cpo5beginE:
	.zero		1
	.type		_ZN38_INTERNAL_68092960_8_q_mlp_cu_e1fad2114cuda3std3__440_GLOBAL__N__68092960_8_q_mlp_cu_e1fad2116ignoreE,@object
	.size		_ZN38_INTERNAL_68092960_8_q_mlp_cu_e1fad2114cuda3std3__440_GLOBAL__N__68092960_8_q_mlp_cu_e1fad2116ignoreE,(_ZN38_INTERNAL_68092960_8_q_mlp_cu_e1fad2114cuda3std6ranges3__45__cpo4sizeE - _ZN38_INTERNAL_68092960_8_q_mlp_cu_e1fad2114cuda3std3__440_GLOBAL__N__68092960_8_q_mlp_cu_e1fad2116ignoreE)
_ZN38_INTERNAL_68092960_8_q_mlp_cu_e1fad2114cuda3std3__440_GLOBAL__N__68092960_8_q_mlp_cu_e1fad2116ignoreE:
	.zero		1
	.type		_ZN38_INTERNAL_68092960_8_q_mlp_cu_e1fad2114cuda3std6ranges3__45__cpo4sizeE,@object
	.size		_ZN38_INTERNAL_68092960_8_q_mlp_cu_e1fad2114cuda3std6ranges3__45__cpo4sizeE,(_ZN38_INTERNAL_68092960_8_q_mlp_cu_e1fad2114cuda3std3__45__cpo5beginE - _ZN38_INTERNAL_68092960_8_q_mlp_cu_e1fad2114cuda3std6ranges3__45__cpo4sizeE)
_ZN38_INTERNAL_68092960_8_q_mlp_cu_e1fad2114cuda3std6ranges3__45__cpo4sizeE:
	.zero		1
	.type		_ZN38_INTERNAL_68092960_8_q_mlp_cu_e1fad2114cuda3std3__45__cpo5beginE,@object
	.size		_ZN38_INTERNAL_68092960_8_q_mlp_cu_e1fad2114cuda3std3__45__cpo5beginE,(_ZN38_INTERNAL_68092960_8_q_mlp_cu_e1fad2114cuda3std6ranges3__45__cpo6cbeginE - _ZN38_INTERNAL_68092960_8_q_mlp_cu_e1fad2114cuda3std3__45__cpo5beginE)
_ZN38_INTERNAL_68092960_8_q_mlp_cu_e1fad2114cuda3std3__45__cpo5beginE:
	.zero		1
	.type		_ZN38_INTERNAL_68092960_8_q_mlp_cu_e1fad2114cuda3std6ranges3__45__cpo6cbeginE,@object
	.size		_ZN38_INTERNAL_68092960_8_q_mlp_cu_e1fad2114cuda3std6ranges3__45__cpo6cbeginE,(_ZN38_INTERNAL_68092960_8_q_mlp_cu_e1fad2114cuda3std3__45__cpo6rbeginE - _ZN38_INTERNAL_68092960_8_q_mlp_cu_e1fad2114cuda3std6ranges3__45__cpo6cbeginE)
_ZN38_INTERNAL_68092960_8_q_mlp_cu_e1fad2114cuda3std6ranges3__45__cpo6cbeginE:
	.zero		1
	.type		_ZN38_INTERNAL_68092960_8_q_mlp_cu_e1fad2114cuda3std3__45__cpo6rbeginE,@object
	.size		_ZN38_INTERNAL_68092960_8_q_mlp_cu_e1fad2114cuda3std3__45__cpo6rbeginE,(_ZN38_INTERNAL_68092960_8_q_mlp_cu_e1fad2114cuda3std6ranges3__45__cpo4nextE - _ZN38_INTERNAL_68092960_8_q_mlp_cu_e1fad2114cuda3std3__45__cpo6rbeginE)
_ZN38_INTERNAL_68092960_8_q_mlp_cu_e1fad2114cuda3std3__45__cpo6rbeginE:
	.zero		1
	.type		_ZN38_INTERNAL_68092960_8_q_mlp_cu_e1fad2114cuda3std6ranges3__45__cpo4nextE,@object
	.size		_ZN38_INTERNAL_68092960_8_q_mlp_cu_e1fad2114cuda3std6ranges3__45__cpo4nextE,(_ZN38_INTERNAL_68092960_8_q_mlp_cu_e1fad2114cuda3std6ranges3__45__cpo4swapE - _ZN38_INTERNAL_68092960_8_q_mlp_cu_e1fad2114cuda3std6ranges3__45__cpo4nextE)
_ZN38_INTERNAL_68092960_8_q_mlp_cu_e1fad2114cuda3std6ranges3__45__cpo4nextE:
	.zero		1
	.type		_ZN38_INTERNAL_68092960_8_q_mlp_cu_e1fad2114cuda3std6ranges3__45__cpo4swapE,@object
	.size		_ZN38_INTERNAL_68092960_8_q_mlp_cu_e1fad2114cuda3std6ranges3__45__cpo4swapE,(_ZN38_INTERNAL_68092960_8_q_mlp_cu_e1fad2114cuda3std3__420unreachable_sentinelE - _ZN38_INTERNAL_68092960_8_q_mlp_cu_e1fad2114cuda3std6ranges3__45__cpo4swapE)
_ZN38_INTERNAL_68092960_8_q_mlp_cu_e1fad2114cuda3std6ranges3__45__cpo4swapE:
	.zero		1
	.type		_ZN38_INTERNAL_68092960_8_q_mlp_cu_e1fad2114cuda3std3__420unreachable_sentinelE,@object
	.size		_ZN38_INTERNAL_68092960_8_q_mlp_cu_e1fad2114cuda3std3__420unreachable_sentinelE,(_ZN38_INTERNAL_68092960_8_q_mlp_cu_e1fad2116thrust24THRUST_300001_SM_1030_NS6system6detail10sequential3seqE - _ZN38_INTERNAL_68092960_8_q_mlp_cu_e1fad2114cuda3std3__420unreachable_sentinelE)
_ZN38_INTERNAL_68092960_8_q_mlp_cu_e1fad2114cuda3std3__420unreachable_sentinelE:
	.zero		1
	.type		_ZN38_INTERNAL_68092960_8_q_mlp_cu_e1fad2116thrust24THRUST_300001_SM_1030_NS6system6detail10sequential3seqE,@object
	.size		_ZN38_INTERNAL_68092960_8_q_mlp_cu_e1fad2116thrust24THRUST_300001_SM_1030_NS6system6detail10sequential3seqE,(_ZN38_INTERNAL_68092960_8_q_mlp_cu_e1fad2114cuda3std3__45__cpo4cendE - _ZN38_INTERNAL_68092960_8_q_mlp_cu_e1fad2116thrust24THRUST_300001_SM_1030_NS6system6detail10sequential3seqE)
_ZN38_INTERNAL_68092960_8_q_mlp_cu_e1fad2116thrust24THRUST_300001_SM_1030_NS6system6detail10sequential3seqE:
	.zero		1
	.type		_ZN38_INTERNAL_68092960_8_q_mlp_cu_e1fad2114cuda3std3__45__cpo4cendE,@object
	.size		_ZN38_INTERNAL_68092960_8_q_mlp_cu_e1fad2114cuda3std3__45__cpo4cendE,(_ZN38_INTERNAL_68092960_8_q_mlp_cu_e1fad2114cuda3std6ranges3__45__cpo9iter_swapE - _ZN38_INTERNAL_68092960_8_q_mlp_cu_e1fad2114cuda3std3__45__cpo4cendE)
_ZN38_INTERNAL_68092960_8_q_mlp_cu_e1fad2114cuda3std3__45__cpo4cendE:
	.zero		1
	.type		_ZN38_INTERNAL_68092960_8_q_mlp_cu_e1fad2114cuda3std6ranges3__45__cpo9iter_swapE,@object
	.size		_ZN38_INTERNAL_68092960_8_q_mlp_cu_e1fad2114cuda3std6ranges3__45__cpo9iter_swapE,(_ZN38_INTERNAL_68092960_8_q_mlp_cu_e1fad2114cuda3std3__45__cpo5crendE - _ZN38_INTERNAL_68092960_8_q_mlp_cu_e1fad2114cuda3std6ranges3__45__cpo9iter_swapE)
_ZN38_INTERNAL_68092960_8_q_mlp_cu_e1fad2114cuda3std6ranges3__45__cpo9iter_swapE:
	.zero		1
	.type		_ZN38_INTERNAL_68092960_8_q_mlp_cu_e1fad2114cuda3std3__45__cpo5crendE,@object
	.size		_ZN38_INTERNAL_68092960_8_q_mlp_cu_e1fad2114cuda3std3__45__cpo5crendE,(_ZN38_INTERNAL_68092960_8_q_mlp_cu_e1fad2114cuda3std6ranges3__45__cpo5cdataE - _ZN38_INTERNAL_68092960_8_q_mlp_cu_e1fad2114cuda3std3__45__cpo5crendE)
_ZN38_INTERNAL_68092960_8_q_mlp_cu_e1fad2114cuda3std3__45__cpo5crendE:
	.zero		1
	.type		_ZN38_INTERNAL_68092960_8_q_mlp_cu_e1fad2114cuda3std6ranges3__45__cpo5cdataE,@object
	.size		_ZN38_INTERNAL_68092960_8_q_mlp_cu_e1fad2114cuda3std6ranges3__45__cpo5cdataE,(_ZN38_INTERNAL_68092960_8_q_mlp_cu_e1fad2114cuda3std6ranges3__45__cpo3endE - _ZN38_INTERNAL_68092960_8_q_mlp_cu_e1fad2114cuda3std6ranges3__45__cpo5cdataE)
_ZN38_INTERNAL_68092960_8_q_mlp_cu_e1fad2114cuda3std6ranges3__45__cpo5cdataE:
	.zero		1
	.type		_ZN38_INTERNAL_68092960_8_q_mlp_cu_e1fad2114cuda3std6ranges3__45__cpo3endE,@object
	.size		_ZN38_INTERNAL_68092960_8_q_mlp_cu_e1fad2114cuda3std6ranges3__45__cpo3endE,(_ZN38_INTERNAL_68092960_8_q_mlp_cu_e1fad2114cuda3std3__419piecewise_constructE - _ZN38_INTERNAL_68092960_8_q_mlp_cu_e1fad2114cuda3std6ranges3__45__cpo3endE)
_ZN38_INTERNAL_68092960_8_q_mlp_cu_e1fad2114cuda3std6ranges3__45__cpo3endE:
	.zero		1
	.type		_ZN38_INTERNAL_68092960_8_q_mlp_cu_e1fad2114cuda3std3__419piecewise_constructE,@object
	.size		_ZN38_INTERNAL_68092960_8_q_mlp_cu_e1fad2114cuda3std3__419piecewise_constructE,(_ZN38_INTERNAL_68092960_8_q_mlp_cu_e1fad2114cuda3std6ranges3__45__cpo5ssizeE - _ZN38_INTERNAL_68092960_8_q_mlp_cu_e1fad2114cuda3std3__419piecewise_constructE)
_ZN38_INTERNAL_68092960_8_q_mlp_cu_e1fad2114cuda3std3__419piecewise_constructE:
	.zero		1
	.type		_ZN38_INTERNAL_68092960_8_q_mlp_cu_e1fad2114cuda3std6ranges3__45__cpo5ssizeE,@object
	.size		_ZN38_INTERNAL_68092960_8_q_mlp_cu_e1fad2114cuda3std6ranges3__45__cpo5ssizeE,(_ZN38_INTERNAL_68092960_8_q_mlp_cu_e1fad2114cuda3std3__45__cpo3endE - _ZN38_INTERNAL_68092960_8_q_mlp_cu_e1fad2114cuda3std6ranges3__45__cpo5ssizeE)
_ZN38_INTERNAL_68092960_8_q_mlp_cu_e1fad2114cuda3std6ranges3__45__cpo5ssizeE:
	.zero		1
	.type		_ZN38_INTERNAL_68092960_8_q_mlp_cu_e1fad2114cuda3std3__45__cpo3endE,@object
	.size		_ZN38_INTERNAL_68092960_8_q_mlp_cu_e1fad2114cuda3std3__45__cpo3endE,(_ZN38_INTERNAL_68092960_8_q_mlp_cu_e1fad2114cuda3std6ranges3__45__cpo4cendE - _ZN38_INTERNAL_68092960_8_q_mlp_cu_e1fad2114cuda3std3__45__cpo3endE)
_ZN38_INTERNAL_68092960_8_q_mlp_cu_e1fad2114cuda3std3__45__cpo3endE:
	.zero		1
	.type		_ZN38_INTERNAL_68092960_8_q_mlp_cu_e1fad2114cuda3std6ranges3__45__cpo4cendE,@object
	.size		_ZN38_INTERNAL_68092960_8_q_mlp_cu_e1fad2114cuda3std6ranges3__45__cpo4cendE,(_ZN38_INTERNAL_68092960_8_q_mlp_cu_e1fad2114cuda3std3__45__cpo4rendE - _ZN38_INTERNAL_68092960_8_q_mlp_cu_e1fad2114cuda3std6ranges3__45__cpo4cendE)
_ZN38_INTERNAL_68092960_8_q_mlp_cu_e1fad2114cuda3std6ranges3__45__cpo4cendE:
	.zero		1
	.type		_ZN38_INTERNAL_68092960_8_q_mlp_cu_e1fad2114cuda3std3__45__cpo4rendE,@object
	.size		_ZN38_INTERNAL_68092960_8_q_mlp_cu_e1fad2114cuda3std3__45__cpo4rendE,(_ZN38_INTERNAL_68092960_8_q_mlp_cu_e1fad2114cuda3std6ranges3__45__cpo4prevE - _ZN38_INTERNAL_68092960_8_q_mlp_cu_e1fad2114cuda3std3__45__cpo4rendE)
_ZN38_INTERNAL_68092960_8_q_mlp_cu_e1fad2114cuda3std3__45__cpo4rendE:
	.zero		1
	.type		_ZN38_INTERNAL_68092960_8_q_mlp_cu_e1fad2114cuda3std6ranges3__45__cpo4prevE,@object
	.size		_ZN38_INTERNAL_68092960_8_q_mlp_cu_e1fad2114cuda3std6ranges3__45__cpo4prevE,(_ZN38_INTERNAL_68092960_8_q_mlp_cu_e1fad2114cuda3std6ranges3__45__cpo9iter_moveE - _ZN38_INTERNAL_68092960_8_q_mlp_cu_e1fad2114cuda3std6ranges3__45__cpo4prevE)
_ZN38_INTERNAL_68092960_8_q_mlp_cu_e1fad2114cuda3std6ranges3__45__cpo4prevE:
	.zero		1
	.type		_ZN38_INTERNAL_68092960_8_q_mlp_cu_e1fad2114cuda3std6ranges3__45__cpo9iter_moveE,@object
	.size		_ZN38_INTERNAL_68092960_8_q_mlp_cu_e1fad2114cuda3std6ranges3__45__cpo9iter_moveE,(.L_13 - _ZN38_INTERNAL_68092960_8_q_mlp_cu_e1fad2114cuda3std6ranges3__45__cpo9iter_moveE)
_ZN38_INTERNAL_68092960_8_q_mlp_cu_e1fad2114cuda3std6ranges3__45__cpo9iter_moveE:
	.zero		1
.L_13:


//--------------------- .nv.constant0._Z10act_kernelILb0ELb1ELb0EEvP6__halfiiPKS0_i --------------------------
	.section	.nv.constant0._Z10act_kernelILb0ELb1ELb0EEvP6__halfiiPKS0_i,"a",@progbits
	.sectionflags	@""
	.align	4
.nv.constant0._Z10act_kernelILb0ELb1ELb0EEvP6__halfiiPKS0_i:
	.zero		924


//--------------------- .nv.constant0._Z10act_kernelILb0ELb0ELb0EEvP6__halfiiPKS0_i --------------------------
	.section	.nv.constant0._Z10act_kernelILb0ELb0ELb0EEvP6__halfiiPKS0_i,"a",@progbits
	.sectionflags	@""
	.align	4
.nv.constant0._Z10act_kernelILb0ELb0ELb0EEvP6__halfiiPKS0_i:
	.zero		924


//--------------------- .nv.constant0._Z10act_kernelILb1ELb1ELb0EEvP6__halfiiPKS0_i --------------------------
	.section	.nv.constant0._Z10act_kernelILb1ELb1ELb0EEvP6__halfiiPKS0_i,"a",@progbits
	.sectionflags	@""
	.align	4
.nv.constant0._Z10act_kernelILb1ELb1ELb0EEvP6__halfiiPKS0_i:
	.zero		924


//--------------------- .nv.constant0._Z10act_kernelILb1ELb0ELb0EEvP6__halfiiPKS0_i --------------------------
	.section	.nv.constant0._Z10act_kernelILb1ELb0ELb0EEvP6__halfiiPKS0_i,"a",@progbits
	.sectionflags	@""
	.align	4
.nv.constant0._Z10act_kernelILb1ELb0ELb0EEvP6__halfiiPKS0_i:
	.zero		924


//--------------------- .nv.constant0._Z10act_kernelILb0ELb1ELb1EEvP6__halfiiPKS0_i --------------------------
	.section	.nv.constant0._Z10act_kernelILb0ELb1ELb1EEvP6__halfiiPKS0_i,"a",@progbits
	.sectionflags	@""
	.align	4
.nv.constant0._Z10act_kernelILb0ELb1ELb1EEvP6__halfiiPKS0_i:
	.zero		924


//--------------------- .nv.constant0._Z10act_kernelILb0ELb0ELb1EEvP6__halfiiPKS0_i --------------------------
	.section	.nv.constant0._Z10act_kernelILb0ELb0ELb1EEvP6__halfiiPKS0_i,"a",@progbits
	.sectionflags	@""
	.align	4
.nv.constant0._Z10act_kernelILb0ELb0ELb1EEvP6__halfiiPKS0_i:
	.zero		924


//--------------------- .nv.constant0._Z10act_kernelILb1ELb1ELb1EEvP6__halfiiPKS0_i --------------------------
	.section	.nv.constant0._Z10act_kernelILb1ELb1ELb1EEvP6__halfiiPKS0_i,"a",@progbits
	.sectionflags	@""
	.align	4
.nv.constant0._Z10act_kernelILb1ELb1ELb1EEvP6__halfiiPKS0_i:
	.zero		924


//--------------------- .nv.constant0._Z10act_kernelILb1ELb0ELb1EEvP6__halfiiPKS0_i --------------------------
	.section	.nv.constant0._Z10act_kernelILb1ELb0ELb1EEvP6__halfiiPKS0_i,"a",@progbits
	.sectionflags	@""
	.align	4
.nv.constant0._Z10act_kernelILb1ELb0ELb1EEvP6__halfiiPKS0_i:
	.zero		924


//--------------------- .nv.constant0._Z14act_mul_kernelILb0ELb1ELb0EEvP6__halfPKS0_iiS3_i --------------------------
	.section	.nv.constant0._Z14act_mul_kernelILb0ELb1ELb0EEvP6__halfPKS0_iiS3_i,"a",@progbits
	.sectionflags	@""
	.align	4
.nv.constant0._Z14act_mul_kernelILb0ELb1ELb0EEvP6__halfPKS0_iiS3_i:
	.zero		932


//--------------------- .nv.constant0._Z14act_mul_kernelILb0ELb0ELb0EEvP6__halfPKS0_iiS3_i --------------------------
	.section	.nv.constant0._Z14act_mul_kernelILb0ELb0ELb0EEvP6__halfPKS0_iiS3_i,"a",@progbits
	.sectionflags	@""
	.align	4
.nv.constant0._Z14act_mul_kernelILb0ELb0ELb0EEvP6__halfPKS0_iiS3_i:
	.zero		932


//--------------------- .nv.constant0._Z14act_mul_kernelILb1ELb1ELb0EEvP6__halfPKS0_iiS3_i --------------------------
	.section	.nv.constant0._Z14act_mul_kernelILb1ELb1ELb0EEvP6__halfPKS0_iiS3_i,"a",@progbits
	.sectionflags	@""
	.align	4
.nv.constant0._Z14act_mul_kernelILb1ELb1ELb0EEvP6__halfPKS0_iiS3_i:
	.zero		932


//--------------------- .nv.constant0._Z14act_mul_kernelILb1ELb0ELb0EEvP6__halfPKS0_iiS3_i --------------------------
	.section	.nv.constant0._Z14act_mul_kernelILb1ELb0ELb0EEvP6__halfPKS0_iiS3_i,"a",@progbits
	.sectionflags	@""
	.align	4
.nv.constant0._Z14act_mul_kernelILb1ELb0ELb0EEvP6__halfPKS0_iiS3_i:
	.zero		932


//--------------------- .nv.constant0._Z14act_mul_kernelILb0ELb1ELb1EEvP6__halfPKS0_iiS3_i --------------------------
	.section	.nv.constant0._Z14act_mul_kernelILb0ELb1ELb1EEvP6__halfPKS0_iiS3_i,"a",@progbits
	.sectionflags	@""
	.align	4
.nv.constant0._Z14act_mul_kernelILb0ELb1ELb1EEvP6__halfPKS0_iiS3_i:
	.zero		932


//--------------------- .nv.constant0._Z14act_mul_kernelILb0ELb0ELb1EEvP6__halfPKS0_iiS3_i --------------------------
	.section	.nv.constant0._Z14act_mul_kernelILb0ELb0ELb1EEvP6__halfPKS0_iiS3_i,"a",@progbits
	.sectionflags	@""
	.align	4
.nv.constant0._Z14act_mul_kernelILb0ELb0ELb1EEvP6__halfPKS0_iiS3_i:
	.zero		932


//--------------------- .nv.constant0._Z14act_mul_kernelILb1ELb1ELb1EEvP6__halfPKS0_iiS3_i --------------------------
	.section	.nv.constant0._Z14act_mul_kernelILb1ELb1ELb1EEvP6__halfPKS0_iiS3_i,"a",@progbits
	.sectionflags	@""
	.align	4
.nv.constant0._Z14act_mul_kernelILb1ELb1ELb1EEvP6__halfPKS0_iiS3_i:
	.zero		932


//--------------------- .nv.constant0._Z14act_mul_kernelILb1ELb0ELb1EEvP6__halfPKS0_iiS3_i --------------------------
	.section	.nv.constant0._Z14act_mul_kernelILb1ELb0ELb1EEvP6__halfPKS0_iiS3_i,"a",@progbits
	.sectionflags	@""
	.align	4
.nv.constant0._Z14act_mul_kernelILb1ELb0ELb1EEvP6__halfPKS0_iiS3_i:
	.zero		932


//--------------------- .nv.constant0._Z27softmax128_topk_norm_kernelP6__halfii --------------------------
	.section	.nv.constant0._Z27softmax128_topk_norm_kernelP6__halfii,"a",@progbits
	.sectionflags	@""
	.align	4
.nv.constant0._Z27softmax128_topk_norm_kernelP6__halfii:
	.zero		912


//--------------------- .nv.constant0._Z25softmax4_topk_norm_kernelP6__halfii --------------------------
	.section	.nv.constant0._Z25softmax4_topk_norm_kernelP6__halfii,"a",@progbits
	.sectionflags	@""
	.align	4
.nv.constant0._Z25softmax4_topk_norm_kernelP6__halfii:
	.zero		912


//--------------------- .nv.constant0._Z25softmax8_topk_norm_kernelP6__halfii --------------------------
	.section	.nv.constant0._Z25softmax8_topk_norm_kernelP6__halfii,"a",@progbits
	.sectionflags	@""
	.align	4
.nv.constant0._Z25softmax8_topk_norm_kernelP6__halfii:
	.zero		912


//--------------------- .nv.constant0._Z26softmax16_topk_norm_kernelP6__halfii --------------------------
	.section	.nv.constant0._Z26softmax16_topk_norm_kernelP6__halfii,"a",@progbits
	.sectionflags	@""
	.align	4
.nv.constant0._Z26softmax16_topk_norm_kernelP6__halfii:
	.zero		912


//--------------------- SYMBOLS --------------------------

	.type		.nv.reservedSmem.offset0,@object
	.size		.nv.reservedSmem.offset0,0x4
